//
// Generated by NVIDIA NVVM Compiler
//
// Compiler Build ID: CL-36424714
// Cuda compilation tools, release 13.0, V13.0.88
// Based on NVVM 20.0.0
//

.version 9.0
.target sm_100
.address_size 64

	// .globl	_Z12count_kernelPiS_ii
.global .align 1 .b8 _ZN34_INTERNAL_810d0940_4_k_cu_ba3b3e574cuda3std3__45__cpo5beginE[1];
.global .align 1 .b8 _ZN34_INTERNAL_810d0940_4_k_cu_ba3b3e574cuda3std3__45__cpo3endE[1];
.global .align 1 .b8 _ZN34_INTERNAL_810d0940_4_k_cu_ba3b3e574cuda3std3__45__cpo6cbeginE[1];
.global .align 1 .b8 _ZN34_INTERNAL_810d0940_4_k_cu_ba3b3e574cuda3std3__45__cpo4cendE[1];
.global .align 1 .b8 _ZN34_INTERNAL_810d0940_4_k_cu_ba3b3e574cuda3std3__45__cpo6rbeginE[1];
.global .align 1 .b8 _ZN34_INTERNAL_810d0940_4_k_cu_ba3b3e574cuda3std3__45__cpo4rendE[1];
.global .align 1 .b8 _ZN34_INTERNAL_810d0940_4_k_cu_ba3b3e574cuda3std3__45__cpo7crbeginE[1];
.global .align 1 .b8 _ZN34_INTERNAL_810d0940_4_k_cu_ba3b3e574cuda3std3__45__cpo5crendE[1];
.global .align 1 .b8 _ZN34_INTERNAL_810d0940_4_k_cu_ba3b3e574cuda3std3__436_GLOBAL__N__810d0940_4_k_cu_ba3b3e576ignoreE[1];
.global .align 1 .b8 _ZN34_INTERNAL_810d0940_4_k_cu_ba3b3e574cuda3std3__419piecewise_constructE[1];
.global .align 1 .b8 _ZN34_INTERNAL_810d0940_4_k_cu_ba3b3e574cuda3std3__48in_placeE[1];
.global .align 1 .b8 _ZN34_INTERNAL_810d0940_4_k_cu_ba3b3e574cuda3std3__420unreachable_sentinelE[1];
.global .align 1 .b8 _ZN34_INTERNAL_810d0940_4_k_cu_ba3b3e574cuda3std3__47nulloptE[1];
.global .align 1 .b8 _ZN34_INTERNAL_810d0940_4_k_cu_ba3b3e574cuda3std3__48unexpectE[1];
.global .align 1 .b8 _ZN34_INTERNAL_810d0940_4_k_cu_ba3b3e574cuda3std6ranges3__45__cpo4swapE[1];
.global .align 1 .b8 _ZN34_INTERNAL_810d0940_4_k_cu_ba3b3e574cuda3std6ranges3__45__cpo9iter_moveE[1];
.global .align 1 .b8 _ZN34_INTERNAL_810d0940_4_k_cu_ba3b3e574cuda3std6ranges3__45__cpo5beginE[1];
.global .align 1 .b8 _ZN34_INTERNAL_810d0940_4_k_cu_ba3b3e574cuda3std6ranges3__45__cpo3endE[1];
.global .align 1 .b8 _ZN34_INTERNAL_810d0940_4_k_cu_ba3b3e574cuda3std6ranges3__45__cpo6cbeginE[1];
.global .align 1 .b8 _ZN34_INTERNAL_810d0940_4_k_cu_ba3b3e574cuda3std6ranges3__45__cpo4cendE[1];
.global .align 1 .b8 _ZN34_INTERNAL_810d0940_4_k_cu_ba3b3e574cuda3std6ranges3__45__cpo7advanceE[1];
.global .align 1 .b8 _ZN34_INTERNAL_810d0940_4_k_cu_ba3b3e574cuda3std6ranges3__45__cpo9iter_swapE[1];
.global .align 1 .b8 _ZN34_INTERNAL_810d0940_4_k_cu_ba3b3e574cuda3std6ranges3__45__cpo4nextE[1];
.global .align 1 .b8 _ZN34_INTERNAL_810d0940_4_k_cu_ba3b3e574cuda3std6ranges3__45__cpo4prevE[1];
.global .align 1 .b8 _ZN34_INTERNAL_810d0940_4_k_cu_ba3b3e574cuda3std6ranges3__45__cpo4dataE[1];
.global .align 1 .b8 _ZN34_INTERNAL_810d0940_4_k_cu_ba3b3e574cuda3std6ranges3__45__cpo5cdataE[1];
.global .align 1 .b8 _ZN34_INTERNAL_810d0940_4_k_cu_ba3b3e574cuda3std6ranges3__45__cpo4sizeE[1];
.global .align 1 .b8 _ZN34_INTERNAL_810d0940_4_k_cu_ba3b3e574cuda3std6ranges3__45__cpo5ssizeE[1];
.global .align 1 .b8 _ZN34_INTERNAL_810d0940_4_k_cu_ba3b3e574cuda3std6ranges3__45__cpo8distanceE[1];
.global .align 1 .b8 _ZN34_INTERNAL_810d0940_4_k_cu_ba3b3e576thrust24THRUST_300001_SM_1000_NS8cuda_cub3parE[1];
.global .align 1 .b8 _ZN34_INTERNAL_810d0940_4_k_cu_ba3b3e576thrust24THRUST_300001_SM_1000_NS8cuda_cub10par_nosyncE[1];
.global .align 1 .b8 _ZN34_INTERNAL_810d0940_4_k_cu_ba3b3e576thrust24THRUST_300001_SM_1000_NS6system6detail10sequential3seqE[1];
.global .align 1 .b8 _ZN34_INTERNAL_810d0940_4_k_cu_ba3b3e576thrust24THRUST_300001_SM_1000_NS12placeholders2_1E[1];
.global .align 1 .b8 _ZN34_INTERNAL_810d0940_4_k_cu_ba3b3e576thrust24THRUST_300001_SM_1000_NS12placeholders2_2E[1];
.global .align 1 .b8 _ZN34_INTERNAL_810d0940_4_k_cu_ba3b3e576thrust24THRUST_300001_SM_1000_NS12placeholders2_3E[1];
.global .align 1 .b8 _ZN34_INTERNAL_810d0940_4_k_cu_ba3b3e576thrust24THRUST_300001_SM_1000_NS12placeholders2_4E[1];
.global .align 1 .b8 _ZN34_INTERNAL_810d0940_4_k_cu_ba3b3e576thrust24THRUST_300001_SM_1000_NS12placeholders2_5E[1];
.global .align 1 .b8 _ZN34_INTERNAL_810d0940_4_k_cu_ba3b3e576thrust24THRUST_300001_SM_1000_NS12placeholders2_6E[1];
.global .align 1 .b8 _ZN34_INTERNAL_810d0940_4_k_cu_ba3b3e576thrust24THRUST_300001_SM_1000_NS12placeholders2_7E[1];
.global .align 1 .b8 _ZN34_INTERNAL_810d0940_4_k_cu_ba3b3e576thrust24THRUST_300001_SM_1000_NS12placeholders2_8E[1];
.global .align 1 .b8 _ZN34_INTERNAL_810d0940_4_k_cu_ba3b3e576thrust24THRUST_300001_SM_1000_NS12placeholders2_9E[1];
.global .align 1 .b8 _ZN34_INTERNAL_810d0940_4_k_cu_ba3b3e576thrust24THRUST_300001_SM_1000_NS12placeholders3_10E[1];
.global .align 1 .b8 _ZN34_INTERNAL_810d0940_4_k_cu_ba3b3e576thrust24THRUST_300001_SM_1000_NS3seqE[1];

.visible .entry _Z12count_kernelPiS_ii(
	.param .u64 .ptr .align 1 _Z12count_kernelPiS_ii_param_0,
	.param .u64 .ptr .align 1 _Z12count_kernelPiS_ii_param_1,
	.param .u32 _Z12count_kernelPiS_ii_param_2,
	.param .u32 _Z12count_kernelPiS_ii_param_3
)
{
	.reg .pred 	%p<2>;
	.reg .b32 	%r<17>;
	.reg .b64 	%rd<9>;

	ld.param.u64 	%rd1, [_Z12count_kernelPiS_ii_param_0];
	ld.param.u64 	%rd2, [_Z12count_kernelPiS_ii_param_1];
	ld.param.u32 	%r3, [_Z12count_kernelPiS_ii_param_2];
	ld.param.u32 	%r2, [_Z12count_kernelPiS_ii_param_3];
	mov.u32 	%r4, %ctaid.x;
	mov.u32 	%r5, %ntid.x;
	mov.u32 	%r6, %tid.x;
	mad.lo.s32 	%r1, %r4, %r5, %r6;
	setp.ge.s32 	%p1, %r1, %r3;
	@%p1 bra 	$L__BB0_2;
	cvta.to.global.u64 	%rd3, %rd1;
	cvta.to.global.u64 	%rd4, %rd2;
	mul.wide.s32 	%rd5, %r1, 4;
	add.s64 	%rd6, %rd3, %rd5;
	ld.global.u32 	%r7, [%rd6];
	abs.s32 	%r8, %r7;
	div.s32 	%r9, %r8, %r2;
	mul.hi.s32 	%r10, %r9, 1717986919;
	shr.u32 	%r11, %r10, 31;
	shr.s32 	%r12, %r10, 2;
	add.s32 	%r13, %r12, %r11;
	mul.lo.s32 	%r14, %r13, 10;
	sub.s32 	%r15, %r9, %r14;
	mul.wide.s32 	%rd7, %r15, 4;
	add.s64 	%rd8, %rd4, %rd7;
	atom.global.add.u32 	%r16, [%rd8], 1;
$L__BB0_2:
	ret;

}
	// .globl	_Z17count_sort_kernelPiS_iiS_
.visible .entry _Z17count_sort_kernelPiS_iiS_(
	.param .u64 .ptr .align 1 _Z17count_sort_kernelPiS_iiS__param_0,
	.param .u64 .ptr .align 1 _Z17count_sort_kernelPiS_iiS__param_1,
	.param .u32 _Z17count_sort_kernelPiS_iiS__param_2,
	.param .u32 _Z17count_sort_kernelPiS_iiS__param_3,
	.param .u64 .ptr .align 1 _Z17count_sort_kernelPiS_iiS__param_4
)
{
	.reg .pred 	%p<2>;
	.reg .b32 	%r<20>;
	.reg .b64 	%rd<13>;

	ld.param.u64 	%rd1, [_Z17count_sort_kernelPiS_iiS__param_0];
	ld.param.u64 	%rd2, [_Z17count_sort_kernelPiS_iiS__param_1];
	ld.param.u32 	%r3, [_Z17count_sort_kernelPiS_iiS__param_2];
	ld.param.u32 	%r2, [_Z17count_sort_kernelPiS_iiS__param_3];
	ld.param.u64 	%rd3, [_Z17count_sort_kernelPiS_iiS__param_4];
	mov.u32 	%r4, %ctaid.x;
	mov.u32 	%r5, %ntid.x;
	mov.u32 	%r6, %tid.x;
	mad.lo.s32 	%r7, %r4, %r5, %r6;
	not.b32 	%r8, %r7;
	add.s32 	%r1, %r3, %r8;
	setp.lt.s32 	%p1, %r1, 0;
	@%p1 bra 	$L__BB1_2;
	cvta.to.global.u64 	%rd4, %rd1;
	cvta.to.global.u64 	%rd5, %rd2;
	cvta.to.global.u64 	%rd6, %rd3;
	mul.wide.u32 	%rd7, %r1, 4;
	add.s64 	%rd8, %rd4, %rd7;
	ld.global.u32 	%r9, [%rd8];
	abs.s32 	%r10, %r9;
	div.s32 	%r11, %r10, %r2;
	mul.hi.s32 	%r12, %r11, 1717986919;
	shr.u32 	%r13, %r12, 31;
	shr.s32 	%r14, %r12, 2;
	add.s32 	%r15, %r14, %r13;
	mul.lo.s32 	%r16, %r15, 10;
	sub.s32 	%r17, %r11, %r16;
	mul.wide.s32 	%rd9, %r17, 4;
	add.s64 	%rd10, %rd5, %rd9;
	atom.global.add.u32 	%r18, [%rd10], -1;
	ld.global.u32 	%r19, [%rd8];
	mul.wide.s32 	%rd11, %r18, 4;
	add.s64 	%rd12, %rd6, %rd11;
	st.global.u32 	[%rd12+-4], %r19;
$L__BB1_2:
	ret;

}
	// .globl	_Z14max_num_kernelPiiS_
.visible .entry _Z14max_num_kernelPiiS_(
	.param .u64 .ptr .align 1 _Z14max_num_kernelPiiS__param_0,
	.param .u32 _Z14max_num_kernelPiiS__param_1,
	.param .u64 .ptr .align 1 _Z14max_num_kernelPiiS__param_2
)
{
	.reg .pred 	%p<2>;
	.reg .b32 	%r<8>;
	.reg .b64 	%rd<7>;

	ld.param.u64 	%rd1, [_Z14max_num_kernelPiiS__param_0];
	ld.param.u32 	%r2, [_Z14max_num_kernelPiiS__param_1];
	ld.param.u64 	%rd2, [_Z14max_num_kernelPiiS__param_2];
	mov.u32 	%r3, %ctaid.x;
	mov.u32 	%r4, %ntid.x;
	mov.u32 	%r5, %tid.x;
	mad.lo.s32 	%r1, %r3, %r4, %r5;
	setp.ge.s32 	%p1, %r1, %r2;
	@%p1 bra 	$L__BB2_2;
	cvta.to.global.u64 	%rd3, %rd1;
	cvta.to.global.u64 	%rd4, %rd2;
	mul.wide.s32 	%rd5, %r1, 4;
	add.s64 	%rd6, %rd3, %rd5;
	ld.global.u32 	%r6, [%rd6];
	atom.global.max.s32 	%r7, [%rd4], %r6;
$L__BB2_2:
	ret;

}
	// .globl	_ZN3cub18CUB_300001_SM_10006detail11EmptyKernelIvEEvv
.visible .entry _ZN3cub18CUB_300001_SM_10006detail11EmptyKernelIvEEvv()
{


	ret;

}


// ===== COMPILED SASS (sm_100) =====

	.target	sm_100

	.elftype	@"ET_EXEC"


//--------------------- .note.nv.tkinfo           --------------------------
	.section	.note.nv.tkinfo,"",@"SHT_NOTE"
	.sectionflags	@"SHF_NOTE_NV_TKINFO"
	.tkinfo
        /*0018*/ 	.word	0x00000002
        /*0030*/ 	.string	""
        /*0030*/ 	.string	"ptxas"
        /*0030*/ 	.string	"Cuda compilation tools, release 13.0, V13.0.88"
        /*0030*/ 	.string	"Build cuda_13.0.r13.0/compiler.36424714_0"
        /*0030*/ 	.string	"-arch sm_100 -m 64 "



//--------------------- .note.nv.cuinfo           --------------------------
	.section	.note.nv.cuinfo,"",@"SHT_NOTE"
	.sectionflags	@"SHF_NOTE_NV_CUINFO"
        /*0018*/ 	.short	0x0002
        /*001a*/ 	.short	0x0064
        /*001c*/ 	.short	0x0082
	.zero		2


//--------------------- .nv.info                  --------------------------
	.section	.nv.info,"",@"SHT_CUDA_INFO"
	.align	4


	//----- nvinfo : EIATTR_REGCOUNT
	.align		4
        /*0000*/ 	.byte	0x04, 0x2f
        /*0002*/ 	.short	(.L_44 - .L_43)
	.align		4
.L_43:
        /*0004*/ 	.word	index@(_Z12count_kernelPiS_ii)
        /*0008*/ 	.word	0x0000000e


	//----- nvinfo : EIATTR_FRAME_SIZE
	.align		4
.L_44:
        /*000c*/ 	.byte	0x04, 0x11
        /*000e*/ 	.short	(.L_46 - .L_45)
	.align		4
.L_45:
        /*0010*/ 	.word	index@(_Z12count_kernelPiS_ii)
        /*0014*/ 	.word	0x00000000


	//----- nvinfo : EIATTR_REGCOUNT
	.align		4
.L_46:
        /*0018*/ 	.byte	0x04, 0x2f
        /*001a*/ 	.short	(.L_48 - .L_47)
	.align		4
.L_47:
        /*001c*/ 	.word	index@(_Z17count_sort_kernelPiS_iiS_)
        /*0020*/ 	.word	0x0000000e


	//----- nvinfo : EIATTR_FRAME_SIZE
	.align		4
.L_48:
        /*0024*/ 	.byte	0x04, 0x11
        /*0026*/ 	.short	(.L_50 - .L_49)
	.align		4
.L_49:
        /*0028*/ 	.word	index@(_Z17count_sort_kernelPiS_iiS_)
        /*002c*/ 	.word	0x00000000


	//----- nvinfo : EIATTR_REGCOUNT
	.align		4
.L_50:
        /*0030*/ 	.byte	0x04, 0x2f
        /*0032*/ 	.short	(.L_52 - .L_51)
	.align		4
.L_51:
        /*0034*/ 	.word	index@(_Z14max_num_kernelPiiS_)
        /*0038*/ 	.word	0x0000000a


	//----- nvinfo : EIATTR_FRAME_SIZE
	.align		4
.L_52:
        /*003c*/ 	.byte	0x04, 0x11
        /*003e*/ 	.short	(.L_54 - .L_53)
	.align		4
.L_53:
        /*0040*/ 	.word	index@(_Z14max_num_kernelPiiS_)
        /*0044*/ 	.word	0x00000000


	//----- nvinfo : EIATTR_REGCOUNT
	.align		4
.L_54:
        /*0048*/ 	.byte	0x04, 0x2f
        /*004a*/ 	.short	(.L_56 - .L_55)
	.align		4
.L_55:
        /*004c*/ 	.word	index@(_ZN3cub18CUB_300001_SM_10006detail11EmptyKernelIvEEvv)
        /*0050*/ 	.word	0x00000004


	//----- nvinfo : EIATTR_FRAME_SIZE
	.align		4
.L_56:
        /*0054*/ 	.byte	0x04, 0x11
        /*0056*/ 	.short	(.L_58 - .L_57)
	.align		4
.L_57:
        /*0058*/ 	.word	index@(_ZN3cub18CUB_300001_SM_10006detail11EmptyKernelIvEEvv)
        /*005c*/ 	.word	0x00000000


	//----- nvinfo : EIATTR_MIN_STACK_SIZE
	.align		4
.L_58:
        /*0060*/ 	.byte	0x04, 0x12
        /*0062*/ 	.short	(.L_60 - .L_59)
	.align		4
.L_59:
        /*0064*/ 	.word	index@(_ZN3cub18CUB_300001_SM_10006detail11EmptyKernelIvEEvv)
        /*0068*/ 	.word	0x00000000


	//----- nvinfo : EIATTR_MIN_STACK_SIZE
	.align		4
.L_60:
        /*006c*/ 	.byte	0x04, 0x12
        /*006e*/ 	.short	(.L_62 - .L_61)
	.align		4
.L_61:
        /*0070*/ 	.word	index@(_Z14max_num_kernelPiiS_)
        /*0074*/ 	.word	0x00000000


	//----- nvinfo : EIATTR_MIN_STACK_SIZE
	.align		4
.L_62:
        /*0078*/ 	.byte	0x04, 0x12
        /*007a*/ 	.short	(.L_64 - .L_63)
	.align		4
.L_63:
        /*007c*/ 	.word	index@(_Z17count_sort_kernelPiS_iiS_)
        /*0080*/ 	.word	0x00000000


	//----- nvinfo : EIATTR_MIN_STACK_SIZE
	.align		4
.L_64:
        /*0084*/ 	.byte	0x04, 0x12
        /*0086*/ 	.short	(.L_66 - .L_65)
	.align		4
.L_65:
        /*0088*/ 	.word	index@(_Z12count_kernelPiS_ii)
        /*008c*/ 	.word	0x00000000
.L_66:


//--------------------- .nv.compat                --------------------------
	.section	.nv.compat,"",@"SHT_CUDA_COMPAT_INFO"
	.align	4
        /*0000*/ 	.byte	0x02, 0x09, 0x00, 0x00, 0x02, 0x02, 0x01, 0x00, 0x02, 0x05, 0x05, 0x00, 0x03, 0x07, 0x01, 0x01
        /*0010*/ 	.byte	0x02, 0x03, 0x00, 0x00, 0x02, 0x06, 0x01, 0x00, 0x04, 0x0b, 0x08, 0x00, 0x09, 0x00, 0x00, 0x00
        /*0020*/ 	.byte	0x00, 0x00, 0x00, 0x00


//--------------------- .nv.info._ZN3cub18CUB_300001_SM_10006detail11EmptyKernelIvEEvv --------------------------
	.section	.nv.info._ZN3cub18CUB_300001_SM_10006detail11EmptyKernelIvEEvv,"",@"SHT_CUDA_INFO"
	.sectionflags	@""
	.align	4


	//----- nvinfo : EIATTR_CUDA_API_VERSION
	.align		4
        /*0000*/ 	.byte	0x04, 0x37
        /*0002*/ 	.short	(.L_68 - .L_67)
.L_67:
        /*0004*/ 	.word	0x00000082


	//----- nvinfo : EIATTR_SPARSE_MMA_MASK
	.align		4
.L_68:
        /*0008*/ 	.byte	0x03, 0x50
        /*000a*/ 	.short	0x0000


	//----- nvinfo : EIATTR_MAXREG_COUNT
	.align		4
        /*000c*/ 	.byte	0x03, 0x1b
        /*000e*/ 	.short	0x00ff


	//----- nvinfo : EIATTR_MERCURY_ISA_VERSION
	.align		4
        /*0010*/ 	.byte	0x03, 0x5f
        /*0012*/ 	.short	0x0101


	//----- nvinfo : EIATTR_VRC_CTA_INIT_COUNT
	.align		4
        /*0014*/ 	.byte	0x02, 0x4a
	.zero		1
	.zero		1


	//----- nvinfo : EIATTR_EXIT_INSTR_OFFSETS
	.align		4
        /*0018*/ 	.byte	0x04, 0x1c
        /*001a*/ 	.short	(.L_70 - .L_69)


	//   ....[0]....
.L_69:
        /*001c*/ 	.word	0x00000010


	//----- nvinfo : EIATTR_SW_WAR
	.align		4
.L_70:
        /*0020*/ 	.byte	0x04, 0x36
        /*0022*/ 	.short	(.L_72 - .L_71)
.L_71:
        /*0024*/ 	.word	0x00000008
.L_72:


//--------------------- .nv.info._Z14max_num_kernelPiiS_ --------------------------
	.section	.nv.info._Z14max_num_kernelPiiS_,"",@"SHT_CUDA_INFO"
	.sectionflags	@""
	.align	4


	//----- nvinfo : EIATTR_CUDA_API_VERSION
	.align		4
        /*0000*/ 	.byte	0x04, 0x37
        /*0002*/ 	.short	(.L_74 - .L_73)
.L_73:
        /*0004*/ 	.word	0x00000082


	//----- nvinfo : EIATTR_KPARAM_INFO
	.align		4
.L_74:
        /*0008*/ 	.byte	0x04, 0x17
        /*000a*/ 	.short	(.L_76 - .L_75)
.L_75:
        /*000c*/ 	.word	0x00000000
        /*0010*/ 	.short	0x0002
        /*0012*/ 	.short	0x0010
        /*0014*/ 	.byte	0x00, 0xf5, 0x21, 0x00


	//----- nvinfo : EIATTR_KPARAM_INFO
	.align		4
.L_76:
        /*0018*/ 	.byte	0x04, 0x17
        /*001a*/ 	.short	(.L_78 - .L_77)
.L_77:
        /*001c*/ 	.word	0x00000000
        /*0020*/ 	.short	0x0001
        /*0022*/ 	.short	0x0008
        /*0024*/ 	.byte	0x00, 0xf0, 0x11, 0x00


	//----- nvinfo : EIATTR_KPARAM_INFO
	.align		4
.L_78:
        /*0028*/ 	.byte	0x04, 0x17
        /*002a*/ 	.short	(.L_80 - .L_79)
.L_79:
        /*002c*/ 	.word	0x00000000
        /*0030*/ 	.short	0x0000
        /*0032*/ 	.short	0x0000
        /*0034*/ 	.byte	0x00, 0xf5, 0x21, 0x00


	//----- nvinfo : EIATTR_SPARSE_MMA_MASK
	.align		4
.L_80:
        /*0038*/ 	.byte	0x03, 0x50
        /*003a*/ 	.short	0x0000


	//----- nvinfo : EIATTR_MAXREG_COUNT
	.align		4
        /*003c*/ 	.byte	0x03, 0x1b
        /*003e*/ 	.short	0x00ff


	//----- nvinfo : EIATTR_MERCURY_ISA_VERSION
	.align		4
        /*0040*/ 	.byte	0x03, 0x5f
        /*0042*/ 	.short	0x0101


	//----- nvinfo : EIATTR_INT_WARP_WIDE_INSTR_OFFSETS
	.align		4
        /*0044*/ 	.byte	0x04, 0x31
        /*0046*/ 	.short	(.L_82 - .L_81)


	//   ....[0]....
.L_81:
        /*0048*/ 	.word	0x000000d0


	//   ....[1]....
        /*004c*/ 	.word	0x00000110


	//----- nvinfo : EIATTR_VRC_CTA_INIT_COUNT
	.align		4
.L_82:
        /*0050*/ 	.byte	0x02, 0x4a
	.zero		1
	.zero		1


	//----- nvinfo : EIATTR_EXIT_INSTR_OFFSETS
	.align		4
        /*0054*/ 	.byte	0x04, 0x1c
        /*0056*/ 	.short	(.L_84 - .L_83)


	//   ....[0]....
.L_83:
        /*0058*/ 	.word	0x00000070


	//   ....[1]....
        /*005c*/ 	.word	0x00000140


	//----- nvinfo : EIATTR_CBANK_PARAM_SIZE
	.align		4
.L_84:
        /*0060*/ 	.byte	0x03, 0x19
        /*0062*/ 	.short	0x0018


	//----- nvinfo : EIATTR_PARAM_CBANK
	.align		4
        /*0064*/ 	.byte	0x04, 0x0a
        /*0066*/ 	.short	(.L_86 - .L_85)
	.align		4
.L_85:
        /*0068*/ 	.word	index@(.nv.constant0._Z14max_num_kernelPiiS_)
        /*006c*/ 	.short	0x0380
        /*006e*/ 	.short	0x0018


	//----- nvinfo : EIATTR_SW_WAR
	.align		4
.L_86:
        /*0070*/ 	.byte	0x04, 0x36
        /*0072*/ 	.short	(.L_88 - .L_87)
.L_87:
        /*0074*/ 	.word	0x00000008
.L_88:


//--------------------- .nv.info._Z17count_sort_kernelPiS_iiS_ --------------------------
	.section	.nv.info._Z17count_sort_kernelPiS_iiS_,"",@"SHT_CUDA_INFO"
	.sectionflags	@""
	.align	4


	//----- nvinfo : EIATTR_CUDA_API_VERSION
	.align		4
        /*0000*/ 	.byte	0x04, 0x37
        /*0002*/ 	.short	(.L_90 - .L_89)
.L_89:
        /*0004*/ 	.word	0x00000082


	//----- nvinfo : EIATTR_KPARAM_INFO
	.align		4
.L_90:
        /*0008*/ 	.byte	0x04, 0x17
        /*000a*/ 	.short	(.L_92 - .L_91)
.L_91:
        /*000c*/ 	.word	0x00000000
        /*0010*/ 	.short	0x0004
        /*0012*/ 	.short	0x0018
        /*0014*/ 	.byte	0x00, 0xf5, 0x21, 0x00


	//----- nvinfo : EIATTR_KPARAM_INFO
	.align		4
.L_92:
        /*0018*/ 	.byte	0x04, 0x17
        /*001a*/ 	.short	(.L_94 - .L_93)
.L_93:
        /*001c*/ 	.word	0x00000000
        /*0020*/ 	.short	0x0003
        /*0022*/ 	.short	0x0014
        /*0024*/ 	.byte	0x00, 0xf0, 0x11, 0x00


	//----- nvinfo : EIATTR_KPARAM_INFO
	.align		4
.L_94:
        /*0028*/ 	.byte	0x04, 0x17
        /*002a*/ 	.short	(.L_96 - .L_95)
.L_95:
        /*002c*/ 	.word	0x00000000
        /*0030*/ 	.short	0x0002
        /*0032*/ 	.short	0x0010
        /*0034*/ 	.byte	0x00, 0xf0, 0x11, 0x00


	//----- nvinfo : EIATTR_KPARAM_INFO
	.align		4
.L_96:
        /*0038*/ 	.byte	0x04, 0x17
        /*003a*/ 	.short	(.L_98 - .L_97)
.L_97:
        /*003c*/ 	.word	0x00000000
        /*0040*/ 	.short	0x0001
        /*0042*/ 	.short	0x0008
        /*0044*/ 	.byte	0x00, 0xf5, 0x21, 0x00


	//----- nvinfo : EIATTR_KPARAM_INFO
	.align		4
.L_98:
        /*0048*/ 	.byte	0x04, 0x17
        /*004a*/ 	.short	(.L_100 - .L_99)
.L_99:
        /*004c*/ 	.word	0x00000000
        /*0050*/ 	.short	0x0000
        /*0052*/ 	.short	0x0000
        /*0054*/ 	.byte	0x00, 0xf5, 0x21, 0x00


	//----- nvinfo : EIATTR_SPARSE_MMA_MASK
	.align		4
.L_100:
        /*0058*/ 	.byte	0x03, 0x50
        /*005a*/ 	.short	0x0000


	//----- nvinfo : EIATTR_MAXREG_COUNT
	.align		4
        /*005c*/ 	.byte	0x03, 0x1b
        /*005e*/ 	.short	0x00ff


	//----- nvinfo : EIATTR_MERCURY_ISA_VERSION
	.align		4
        /*0060*/ 	.byte	0x03, 0x5f
        /*0062*/ 	.short	0x0101


	//----- nvinfo : EIATTR_VRC_CTA_INIT_COUNT
	.align		4
        /*0064*/ 	.byte	0x02, 0x4a
	.zero		1
	.zero		1


	//----- nvinfo : EIATTR_EXIT_INSTR_OFFSETS
	.align		4
        /*0068*/ 	.byte	0x04, 0x1c
        /*006a*/ 	.short	(.L_102 - .L_101)


	//   ....[0]....
.L_101:
        /*006c*/ 	.word	0x00000090


	//   ....[1]....
        /*0070*/ 	.word	0x00000330


	//----- nvinfo : EIATTR_CBANK_PARAM_SIZE
	.align		4
.L_102:
        /*0074*/ 	.byte	0x03, 0x19
        /*0076*/ 	.short	0x0020


	//----- nvinfo : EIATTR_PARAM_CBANK
	.align		4
        /*0078*/ 	.byte	0x04, 0x0a
        /*007a*/ 	.short	(.L_104 - .L_103)
	.align		4
.L_103:
        /*007c*/ 	.word	index@(.nv.constant0._Z17count_sort_kernelPiS_iiS_)
        /*0080*/ 	.short	0x0380
        /*0082*/ 	.short	0x0020


	//----- nvinfo : EIATTR_SW_WAR
	.align		4
.L_104:
        /*0084*/ 	.byte	0x04, 0x36
        /*0086*/ 	.short	(.L_106 - .L_105)
.L_105:
        /*0088*/ 	.word	0x00000008
.L_106:


//--------------------- .nv.info._Z12count_kernelPiS_ii --------------------------
	.section	.nv.info._Z12count_kernelPiS_ii,"",@"SHT_CUDA_INFO"
	.sectionflags	@""
	.align	4


	//----- nvinfo : EIATTR_CUDA_API_VERSION
	.align		4
        /*0000*/ 	.byte	0x04, 0x37
        /*0002*/ 	.short	(.L_108 - .L_107)
.L_107:
        /*0004*/ 	.word	0x00000082


	//----- nvinfo : EIATTR_KPARAM_INFO
	.align		4
.L_108:
        /*0008*/ 	.byte	0x04, 0x17
        /*000a*/ 	.short	(.L_110 - .L_109)
.L_109:
        /*000c*/ 	.word	0x00000000
        /*0010*/ 	.short	0x0003
        /*0012*/ 	.short	0x0014
        /*0014*/ 	.byte	0x00, 0xf0, 0x11, 0x00


	//----- nvinfo : EIATTR_KPARAM_INFO
	.align		4
.L_110:
        /*0018*/ 	.byte	0x04, 0x17
        /*001a*/ 	.short	(.L_112 - .L_111)
.L_111:
        /*001c*/ 	.word	0x00000000
        /*0020*/ 	.short	0x0002
        /*0022*/ 	.short	0x0010
        /*0024*/ 	.byte	0x00, 0xf0, 0x11, 0x00


	//----- nvinfo : EIATTR_KPARAM_INFO
	.align		4
.L_112:
        /*0028*/ 	.byte	0x04, 0x17
        /*002a*/ 	.short	(.L_114 - .L_113)
.L_113:
        /*002c*/ 	.word	0x00000000
        /*0030*/ 	.short	0x0001
        /*0032*/ 	.short	0x0008
        /*0034*/ 	.byte	0x00, 0xf5, 0x21, 0x00


	//----- nvinfo : EIATTR_KPARAM_INFO
	.align		4
.L_114:
        /*0038*/ 	.byte	0x04, 0x17
        /*003a*/ 	.short	(.L_116 - .L_115)
.L_115:
        /*003c*/ 	.word	0x00000000
        /*0040*/ 	.short	0x0000
        /*0042*/ 	.short	0x0000
        /*0044*/ 	.byte	0x00, 0xf5, 0x21, 0x00


	//----- nvinfo : EIATTR_SPARSE_MMA_MASK
	.align		4
.L_116:
        /*0048*/ 	.byte	0x03, 0x50
        /*004a*/ 	.short	0x0000


	//----- nvinfo : EIATTR_MAXREG_COUNT
	.align		4
        /*004c*/ 	.byte	0x03, 0x1b
        /*004e*/ 	.short	0x00ff


	//----- nvinfo : EIATTR_MERCURY_ISA_VERSION
	.align		4
        /*0050*/ 	.byte	0x03, 0x5f
        /*0052*/ 	.short	0x0101


	//----- nvinfo : EIATTR_VRC_CTA_INIT_COUNT
	.align		4
        /*0054*/ 	.byte	0x02, 0x4a
	.zero		1
	.zero		1


	//----- nvinfo : EIATTR_EXIT_INSTR_OFFSETS
	.align		4
        /*0058*/ 	.byte	0x04, 0x1c
        /*005a*/ 	.short	(.L_118 - .L_117)


	//   ....[0]....
.L_117:
        /*005c*/ 	.word	0x00000070


	//   ....[1]....
        /*0060*/ 	.word	0x000002c0


	//----- nvinfo : EIATTR_CBANK_PARAM_SIZE
	.align		4
.L_118:
        /*0064*/ 	.byte	0x03, 0x19
        /*0066*/ 	.short	0x0018


	//----- nvinfo : EIATTR_PARAM_CBANK
	.align		4
        /*0068*/ 	.byte	0x04, 0x0a
        /*006a*/ 	.short	(.L_120 - .L_119)
	.align		4
.L_119:
        /*006c*/ 	.word	index@(.nv.constant0._Z12count_kernelPiS_ii)
        /*0070*/ 	.short	0x0380
        /*0072*/ 	.short	0x0018


	//----- nvinfo : EIATTR_SW_WAR
	.align		4
.L_120:
        /*0074*/ 	.byte	0x04, 0x36
        /*0076*/ 	.short	(.L_122 - .L_121)
.L_121:
        /*0078*/ 	.word	0x00000008
.L_122:


//--------------------- .nv.callgraph             --------------------------
	.section	.nv.callgraph,"",@"SHT_CUDA_CALLGRAPH"
	.align	4
	.sectionentsize	8
	.align		4
        /*0000*/ 	.word	0x00000000
	.align		4
        /*0004*/ 	.word	0xffffffff
	.align		4
        /*0008*/ 	.word	0x00000000
	.align		4
        /*000c*/ 	.word	0xfffffffe
	.align		4
        /*0010*/ 	.word	0x00000000
	.align		4
        /*0014*/ 	.word	0xfffffffd
	.align		4
        /*0018*/ 	.word	0x00000000
	.align		4
        /*001c*/ 	.word	0xfffffffc


//--------------------- .nv.constant4             --------------------------
	.section	.nv.constant4,"a",@progbits
	.align	8
	.align		8
.nv.constant4:
        /*0000*/ 	.dword	_ZN34_INTERNAL_810d0940_4_k_cu_ba3b3e574cuda3std3__45__cpo5beginE
	.align		8
        /*0008*/ 	.dword	_ZN34_INTERNAL_810d0940_4_k_cu_ba3b3e574cuda3std3__45__cpo3endE
	.align		8
        /*0010*/ 	.dword	_ZN34_INTERNAL_810d0940_4_k_cu_ba3b3e574cuda3std3__45__cpo6cbeginE
	.align		8
        /*0018*/ 	.dword	_ZN34_INTERNAL_810d0940_4_k_cu_ba3b3e574cuda3std3__45__cpo4cendE
	.align		8
        /*0020*/ 	.dword	_ZN34_INTERNAL_810d0940_4_k_cu_ba3b3e574cuda3std3__45__cpo6rbeginE
	.align		8
        /*0028*/ 	.dword	_ZN34_INTERNAL_810d0940_4_k_cu_ba3b3e574cuda3std3__45__cpo4rendE
	.align		8
        /*0030*/ 	.dword	_ZN34_INTERNAL_810d0940_4_k_cu_ba3b3e574cuda3std3__45__cpo7crbeginE
	.align		8
        /*0038*/ 	.dword	_ZN34_INTERNAL_810d0940_4_k_cu_ba3b3e574cuda3std3__45__cpo5crendE
	.align		8
        /*0040*/ 	.dword	_ZN34_INTERNAL_810d0940_4_k_cu_ba3b3e574cuda3std3__436_GLOBAL__N__810d0940_4_k_cu_ba3b3e576ignoreE
	.align		8
        /*0048*/ 	.dword	_ZN34_INTERNAL_810d0940_4_k_cu_ba3b3e574cuda3std3__419piecewise_constructE
	.align		8
        /*0050*/ 	.dword	_ZN34_INTERNAL_810d0940_4_k_cu_ba3b3e574cuda3std3__48in_placeE
	.align		8
        /*0058*/ 	.dword	_ZN34_INTERNAL_810d0940_4_k_cu_ba3b3e574cuda3std3__420unreachable_sentinelE
	.align		8
        /*0060*/ 	.dword	_ZN34_INTERNAL_810d0940_4_k_cu_ba3b3e574cuda3std3__47nulloptE
	.align		8
        /*0068*/ 	.dword	_ZN34_INTERNAL_810d0940_4_k_cu_ba3b3e574cuda3std3__48unexpectE
	.align		8
        /*0070*/ 	.dword	_ZN34_INTERNAL_810d0940_4_k_cu_ba3b3e574cuda3std6ranges3__45__cpo4swapE
	.align		8
        /*0078*/ 	.dword	_ZN34_INTERNAL_810d0940_4_k_cu_ba3b3e574cuda3std6ranges3__45__cpo9iter_moveE
	.align		8
        /*0080*/ 	.dword	_ZN34_INTERNAL_810d0940_4_k_cu_ba3b3e574cuda3std6ranges3__45__cpo5beginE
	.align		8
        /*0088*/ 	.dword	_ZN34_INTERNAL_810d0940_4_k_cu_ba3b3e574cuda3std6ranges3__45__cpo3endE
	.align		8
        /*0090*/ 	.dword	_ZN34_INTERNAL_810d0940_4_k_cu_ba3b3e574cuda3std6ranges3__45__cpo6cbeginE
	.align		8
        /*0098*/ 	.dword	_ZN34_INTERNAL_810d0940_4_k_cu_ba3b3e574cuda3std6ranges3__45__cpo4cendE
	.align		8
        /*00a0*/ 	.dword	_ZN34_INTERNAL_810d0940_4_k_cu_ba3b3e574cuda3std6ranges3__45__cpo7advanceE
	.align		8
        /*00a8*/ 	.dword	_ZN34_INTERNAL_810d0940_4_k_cu_ba3b3e574cuda3std6ranges3__45__cpo9iter_swapE
	.align		8
        /*00b0*/ 	.dword	_ZN34_INTERNAL_810d0940_4_k_cu_ba3b3e574cuda3std6ranges3__45__cpo4nextE
	.align		8
        /*00b8*/ 	.dword	_ZN34_INTERNAL_810d0940_4_k_cu_ba3b3e574cuda3std6ranges3__45__cpo4prevE
	.align		8
        /*00c0*/ 	.dword	_ZN34_INTERNAL_810d0940_4_k_cu_ba3b3e574cuda3std6ranges3__45__cpo4dataE
	.align		8
        /*00c8*/ 	.dword	_ZN34_INTERNAL_810d0940_4_k_cu_ba3b3e574cuda3std6ranges3__45__cpo5cdataE
	.align		8
        /*00d0*/ 	.dword	_ZN34_INTERNAL_810d0940_4_k_cu_ba3b3e574cuda3std6ranges3__45__cpo4sizeE
	.align		8
        /*00d8*/ 	.dword	_ZN34_INTERNAL_810d0940_4_k_cu_ba3b3e574cuda3std6ranges3__45__cpo5ssizeE
	.align		8
        /*00e0*/ 	.dword	_ZN34_INTERNAL_810d0940_4_k_cu_ba3b3e574cuda3std6ranges3__45__cpo8distanceE
	.align		8
        /*00e8*/ 	.dword	_ZN34_INTERNAL_810d0940_4_k_cu_ba3b3e576thrust24THRUST_300001_SM_1000_NS8cuda_cub3parE
	.align		8
        /*00f0*/ 	.dword	_ZN34_INTERNAL_810d0940_4_k_cu_ba3b3e576thrust24THRUST_300001_SM_1000_NS8cuda_cub10par_nosyncE
	.align		8
        /*00f8*/ 	.dword	_ZN34_INTERNAL_810d0940_4_k_cu_ba3b3e576thrust24THRUST_300001_SM_1000_NS6system6detail10sequential3seqE
	.align		8
        /*0100*/ 	.dword	_ZN34_INTERNAL_810d0940_4_k_cu_ba3b3e576thrust24THRUST_300001_SM_1000_NS12placeholders2_1E
	.align		8
        /*0108*/ 	.dword	_ZN34_INTERNAL_810d0940_4_k_cu_ba3b3e576thrust24THRUST_300001_SM_1000_NS12placeholders2_2E
	.align		8
        /*0110*/ 	.dword	_ZN34_INTERNAL_810d0940_4_k_cu_ba3b3e576thrust24THRUST_300001_SM_1000_NS12placeholders2_3E
	.align		8
        /*0118*/ 	.dword	_ZN34_INTERNAL_810d0940_4_k_cu_ba3b3e576thrust24THRUST_300001_SM_1000_NS12placeholders2_4E
	.align		8
        /*0120*/ 	.dword	_ZN34_INTERNAL_810d0940_4_k_cu_ba3b3e576thrust24THRUST_300001_SM_1000_NS12placeholders2_5E
	.align		8
        /*0128*/ 	.dword	_ZN34_INTERNAL_810d0940_4_k_cu_ba3b3e576thrust24THRUST_300001_SM_1000_NS12placeholders2_6E
	.align		8
        /*0130*/ 	.dword	_ZN34_INTERNAL_810d0940_4_k_cu_ba3b3e576thrust24THRUST_300001_SM_1000_NS12placeholders2_7E
	.align		8
        /*0138*/ 	.dword	_ZN34_INTERNAL_810d0940_4_k_cu_ba3b3e576thrust24THRUST_300001_SM_1000_NS12placeholders2_8E
	.align		8
        /*0140*/ 	.dword	_ZN34_INTERNAL_810d0940_4_k_cu_ba3b3e576thrust24THRUST_300001_SM_1000_NS12placeholders2_9E
	.align		8
        /*0148*/ 	.dword	_ZN34_INTERNAL_810d0940_4_k_cu_ba3b3e576thrust24THRUST_300001_SM_1000_NS12placeholders3_10E
	.align		8
        /*0150*/ 	.dword	_ZN34_INTERNAL_810d0940_4_k_cu_ba3b3e576thrust24THRUST_300001_SM_1000_NS3seqE


//--------------------- .text._ZN3cub18CUB_300001_SM_10006detail11EmptyKernelIvEEvv --------------------------
	.section	.text._ZN3cub18CUB_300001_SM_10006detail11EmptyKernelIvEEvv,"ax",@progbits
	.align	128
        .global         _ZN3cub18CUB_300001_SM_10006detail11EmptyKernelIvEEvv
        .type           _ZN3cub18CUB_300001_SM_10006detail11EmptyKernelIvEEvv,@function
        .size           _ZN3cub18CUB_300001_SM_10006detail11EmptyKernelIvEEvv,(.L_x_4 - _ZN3cub18CUB_300001_SM_10006detail11EmptyKernelIvEEvv)
        .other          _ZN3cub18CUB_300001_SM_10006detail11EmptyKernelIvEEvv,@"STO_CUDA_ENTRY STV_DEFAULT"
_ZN3cub18CUB_300001_SM_10006detail11EmptyKernelIvEEvv:
.text._ZN3cub18CUB_300001_SM_10006detail11EmptyKernelIvEEvv:
[----:B------:R-:W-:Y:S01]  /*0000*/  LDC R1, c[0x0][0x37c] ;  /* 0x0000df00ff017b82 */ /* 0x000fe20000000800 */
[----:B------:R-:W-:Y:S05]  /*0010*/  EXIT ;  /* 0x000000000000794d */ /* 0x000fea0003800000 */
.L_x_0:
[----:B------:R-:W-:-:S00]  /*0020*/  BRA `(.L_x_0) ;  /* 0xfffffffc00fc7947 */ /* 0x000fc0000383ffff */
[----:B------:R-:W-:-:S00]  /*0030*/  NOP ;  /* 0x0000000000007918 */ /* 0x000fc00000000000 */
        /* <DEDUP_REMOVED lines=12> */
.L_x_4:


//--------------------- .text._Z14max_num_kernelPiiS_ --------------------------
	.section	.text._Z14max_num_kernelPiiS_,"ax",@progbits
	.align	128
        .global         _Z14max_num_kernelPiiS_
        .type           _Z14max_num_kernelPiiS_,@function
        .size           _Z14max_num_kernelPiiS_,(.L_x_5 - _Z14max_num_kernelPiiS_)
        .other          _Z14max_num_kernelPiiS_,@"STO_CUDA_ENTRY STV_DEFAULT"
_Z14max_num_kernelPiiS_:
.text._Z14max_num_kernelPiiS_:
[----:B------:R-:W-:Y:S01]  /*0000*/  LDC R1, c[0x0][0x37c] ;  /* 0x0000df00ff017b82 */ /* 0x000fe20000000800 */
[----:B------:R-:W0:Y:S07]  /*0010*/  S2R R0, SR_TID.X ;  /* 0x0000000000007919 */ /* 0x000e2e0000002100 */
[----:B------:R-:W0:Y:S01]  /*0020*/  S2UR UR4, SR_CTAID.X ;  /* 0x00000000000479c3 */ /* 0x000e220000002500 */
[----:B------:R-:W1:Y:S07]  /*0030*/  LDCU UR5, c[0x0][0x388] ;  /* 0x00007100ff0577ac */ /* 0x000e6e0008000800 */
[----:B------:R-:W0:Y:S02]  /*0040*/  LDC R5, c[0x0][0x360] ;  /* 0x0000d800ff057b82 */ /* 0x000e240000000800 */
[----:B0-----:R-:W-:-:S05]  /*0050*/  IMAD R5, R5, UR4, R0 ;  /* 0x0000000405057c24 */ /* 0x001fca000f8e0200 */
[----:B-1----:R-:W-:-:S13]  /*0060*/  ISETP.GE.AND P0, PT, R5, UR5, PT ;  /* 0x0000000505007c0c */ /* 0x002fda000bf06270 */
[----:B------:R-:W-:Y:S05]  /*0070*/  @P0 EXIT ;  /* 0x000000000000094d */ /* 0x000fea0003800000 */
[----:B------:R-:W0:Y:S01]  /*0080*/  LDC.64 R2, c[0x0][0x380] ;  /* 0x0000e000ff027b82 */ /* 0x000e220000000a00 */
[----:B------:R-:W1:Y:S01]  /*0090*/  LDCU.64 UR6, c[0x0][0x358] ;  /* 0x00006b00ff0677ac */ /* 0x000e620008000a00 */
[----:B0-----:R-:W-:-:S06]  /*00a0*/  IMAD.WIDE R2, R5, 0x4, R2 ;  /* 0x0000000405027825 */ /* 0x001fcc00078e0202 */
[----:B-1----:R-:W2:Y:S01]  /*00b0*/  LDG.E R2, desc[UR6][R2.64] ;  /* 0x0000000602027981 */ /* 0x002ea2000c1e1900 */
[----:B------:R-:W0:Y:S01]  /*00c0*/  LDC.64 R4, c[0x0][0x390] ;  /* 0x0000e400ff047b82 */ /* 0x000e220000000a00 */
[----:B------:R-:W-:Y:S01]  /*00d0*/  VOTEU.ANY UR4, UPT, PT ;  /* 0x0000000000047886 */ /* 0x000fe200038e0100 */
[----:B------:R-:W1:Y:S01]  /*00e0*/  S2R R0, SR_LANEID ;  /* 0x0000000000007919 */ /* 0x000e620000000000 */
[----:B------:R-:W-:-:S06]  /*00f0*/  UFLO.U32 UR4, UR4 ;  /* 0x00000004000472bd */ /* 0x000fcc00080e0000 */
[----:B-1----:R-:W-:Y:S02]  /*0100*/  ISETP.EQ.U32.AND P0, PT, R0, UR4, PT ;  /* 0x0000000400007c0c */ /* 0x002fe4000bf02070 */
[----:B--2---:R-:W-:-:S13]  /*0110*/  CREDUX.MAX.S32 UR5, R2 ;  /* 0x00000000020572cc */ /* 0x004fda0000000200 */
[----:B------:R-:W-:-:S05]  /*0120*/  MOV R7, UR5 ;  /* 0x0000000500077c02 */ /* 0x000fca0008000f00 */
[----:B0-----:R-:W-:Y:S01]  /*0130*/  @P0 REDG.E.MAX.S32.STRONG.GPU desc[UR6][R4.64], R7 ;  /* 0x000000070400098e */ /* 0x001fe2000d12e306 */
[----:B------:R-:W-:Y:S05]  /*0140*/  EXIT ;  /* 0x000000000000794d */ /* 0x000fea0003800000 */
.L_x_1:
        /* <DEDUP_REMOVED lines=11> */
.L_x_5:


//--------------------- .text._Z17count_sort_kernelPiS_iiS_ --------------------------
	.section	.text._Z17count_sort_kernelPiS_iiS_,"ax",@progbits
	.align	128
        .global         _Z17count_sort_kernelPiS_iiS_
        .type           _Z17count_sort_kernelPiS_iiS_,@function
        .size           _Z17count_sort_kernelPiS_iiS_,(.L_x_6 - _Z17count_sort_kernelPiS_iiS_)
        .other          _Z17count_sort_kernelPiS_iiS_,@"STO_CUDA_ENTRY STV_DEFAULT"
_Z17count_sort_kernelPiS_iiS_:
.text._Z17count_sort_kernelPiS_iiS_:
[----:B------:R-:W-:Y:S01]  /*0000*/  LDC R1, c[0x0][0x37c] ;  /* 0x0000df00ff017b82 */ /* 0x000fe20000000800 */
[----:B------:R-:W0:Y:S07]  /*0010*/  S2R R3, SR_TID.X ;  /* 0x0000000000037919 */ /* 0x000e2e0000002100 */
[----:B------:R-:W0:Y:S01]  /*0020*/  S2UR UR4, SR_CTAID.X ;  /* 0x00000000000479c3 */ /* 0x000e220000002500 */
[----:B------:R-:W1:Y:S07]  /*0030*/  LDCU UR5, c[0x0][0x390] ;  /* 0x00007200ff0577ac */ /* 0x000e6e0008000800 */
[----:B------:R-:W0:Y:S02]  /*0040*/  LDC R0, c[0x0][0x360] ;  /* 0x0000d800ff007b82 */ /* 0x000e240000000800 */
[----:B0-----:R-:W-:-:S05]  /*0050*/  IMAD R0, R0, UR4, R3 ;  /* 0x0000000400007c24 */ /* 0x001fca000f8e0203 */
[----:B------:R-:W-:-:S05]  /*0060*/  LOP3.LUT R0, RZ, R0, RZ, 0x33, !PT ;  /* 0x00000000ff007212 */ /* 0x000fca00078e33ff */
[----:B-1----:R-:W-:-:S05]  /*0070*/  VIADD R5, R0, UR5 ;  /* 0x0000000500057c36 */ /* 0x002fca0008000000 */
[----:B------:R-:W-:-:S13]  /*0080*/  ISETP.GE.AND P0, PT, R5, RZ, PT ;  /* 0x000000ff0500720c */ /* 0x000fda0003f06270 */
[----:B------:R-:W-:Y:S05]  /*0090*/  @!P0 EXIT ;  /* 0x000000000000894d */ /* 0x000fea0003800000 */
[----:B------:R-:W0:Y:S01]  /*00a0*/  LDC.64 R2, c[0x0][0x380] ;  /* 0x0000e000ff027b82 */ /* 0x000e220000000a00 */
[----:B------:R-:W1:Y:S07]  /*00b0*/  LDCU.64 UR4, c[0x0][0x358] ;  /* 0x00006b00ff0477ac */ /* 0x000e6e0008000a00 */
[----:B------:R-:W2:Y:S01]  /*00c0*/  LDC R9, c[0x0][0x394] ;  /* 0x0000e500ff097b82 */ /* 0x000ea20000000800 */
[----:B0-----:R-:W-:-:S05]  /*00d0*/  IMAD.WIDE.U32 R2, R5, 0x4, R2 ;  /* 0x0000000405027825 */ /* 0x001fca00078e0002 */
[----:B-1----:R-:W3:Y:S01]  /*00e0*/  LDG.E R0, desc[UR4][R2.64] ;  /* 0x0000000402007981 */ /* 0x002ee2000c1e1900 */
[----:B--2---:R-:W-:-:S04]  /*00f0*/  IABS R7, R9 ;  /* 0x0000000900077213 */ /* 0x004fc80000000000 */
[----:B------:R-:W0:Y:S08]  /*0100*/  I2F.RP R6, R7 ;  /* 0x0000000700067306 */ /* 0x000e300000209400 */
[----:B0-----:R-:W0:Y:S02]  /*0110*/  MUFU.RCP R6, R6 ;  /* 0x0000000600067308 */ /* 0x001e240000001000 */
[----:B0-----:R-:W-:-:S06]  /*0120*/  IADD3 R4, PT, PT, R6, 0xffffffe, RZ ;  /* 0x0ffffffe06047810 */ /* 0x001fcc0007ffe0ff */
[----:B------:R0:W1:Y:S02]  /*0130*/  F2I.FTZ.U32.TRUNC.NTZ R5, R4 ;  /* 0x0000000400057305 */ /* 0x000064000021f000 */
[----:B0-----:R-:W-:Y:S02]  /*0140*/  HFMA2 R4, -RZ, RZ, 0, 0 ;  /* 0x00000000ff047431 */ /* 0x001fe400000001ff */
[----:B-1----:R-:W-:-:S04]  /*0150*/  IMAD.MOV R8, RZ, RZ, -R5 ;  /* 0x000000ffff087224 */ /* 0x002fc800078e0a05 */
[----:B------:R-:W-:-:S04]  /*0160*/  IMAD R11, R8, R7, RZ ;  /* 0x00000007080b7224 */ /* 0x000fc800078e02ff */
[----:B------:R-:W-:Y:S01]  /*0170*/  IMAD.HI.U32 R5, R5, R11, R4 ;  /* 0x0000000b05057227 */ /* 0x000fe200078e0004 */
[----:B---3--:R-:W-:-:S05]  /*0180*/  IABS R8, R0 ;  /* 0x0000000000087213 */ /* 0x008fca0000000000 */
[----:B------:R-:W-:-:S04]  /*0190*/  IMAD.HI.U32 R5, R5, R8, RZ ;  /* 0x0000000805057227 */ /* 0x000fc800078e00ff */
[----:B------:R-:W-:-:S04]  /*01a0*/  IMAD.MOV R0, RZ, RZ, -R5 ;  /* 0x000000ffff007224 */ /* 0x000fc800078e0a05 */
[----:B------:R-:W-:-:S05]  /*01b0*/  IMAD R0, R7, R0, R8 ;  /* 0x0000000007007224 */ /* 0x000fca00078e0208 */
[----:B------:R-:W-:-:S13]  /*01c0*/  ISETP.GT.U32.AND P2, PT, R7, R0, PT ;  /* 0x000000000700720c */ /* 0x000fda0003f44070 */
[-C--:B------:R-:W-:Y:S01]  /*01d0*/  @!P2 IADD3 R0, PT, PT, R0, -R7.reuse, RZ ;  /* 0x800000070000a210 */ /* 0x080fe20007ffe0ff */
[----:B------:R-:W-:Y:S01]  /*01e0*/  @!P2 VIADD R5, R5, 0x1 ;  /* 0x000000010505a836 */ /* 0x000fe20000000000 */
[----:B------:R-:W-:Y:S02]  /*01f0*/  ISETP.NE.AND P2, PT, R9, RZ, PT ;  /* 0x000000ff0900720c */ /* 0x000fe40003f45270 */
[----:B------:R-:W-:Y:S02]  /*0200*/  ISETP.GE.U32.AND P0, PT, R0, R7, PT ;  /* 0x000000070000720c */ /* 0x000fe40003f06070 */
[----:B------:R-:W-:-:S04]  /*0210*/  LOP3.LUT R0, R8, R9, RZ, 0x3c, !PT ;  /* 0x0000000908007212 */ /* 0x000fc800078e3cff */
[----:B------:R-:W-:-:S07]  /*0220*/  ISETP.GE.AND P1, PT, R0, RZ, PT ;  /* 0x000000ff0000720c */ /* 0x000fce0003f26270 */
[----:B------:R-:W-:-:S05]  /*0230*/  @P0 IADD3 R5, PT, PT, R5, 0x1, RZ ;  /* 0x0000000105050810 */ /* 0x000fca0007ffe0ff */
[----:B------:R-:W-:Y:S02]  /*0240*/  IMAD.MOV.U32 R0, RZ, RZ, R5 ;  /* 0x000000ffff007224 */ /* 0x000fe400078e0005 */
[----:B------:R-:W0:Y:S03]  /*0250*/  LDC.64 R4, c[0x0][0x388] ;  /* 0x0000e200ff047b82 */ /* 0x000e260000000a00 */
[----:B------:R-:W-:Y:S02]  /*0260*/  @!P1 IADD3 R0, PT, PT, -R0, RZ, RZ ;  /* 0x000000ff00009210 */ /* 0x000fe40007ffe1ff */
[----:B------:R-:W-:Y:S01]  /*0270*/  @!P2 LOP3.LUT R0, RZ, R9, RZ, 0x33, !PT ;  /* 0x00000009ff00a212 */ /* 0x000fe200078e33ff */
[----:B------:R-:W-:-:S04]  /*0280*/  IMAD.MOV.U32 R9, RZ, RZ, -0x1 ;  /* 0xffffffffff097424 */ /* 0x000fc800078e00ff */
[----:B------:R-:W-:-:S05]  /*0290*/  IMAD.HI R6, R0, 0x66666667, RZ ;  /* 0x6666666700067827 */ /* 0x000fca00078e02ff */
[----:B------:R-:W-:-:S04]  /*02a0*/  SHF.R.U32.HI R7, RZ, 0x1f, R6 ;  /* 0x0000001fff077819 */ /* 0x000fc80000011606 */
[----:B------:R-:W-:-:S05]  /*02b0*/  LEA.HI.SX32 R7, R6, R7, 0x1e ;  /* 0x0000000706077211 */ /* 0x000fca00078ff2ff */
[----:B------:R-:W-:-:S04]  /*02c0*/  IMAD R7, R7, -0xa, R0 ;  /* 0xfffffff607077824 */ /* 0x000fc800078e0200 */
[----:B0-----:R-:W-:Y:S02]  /*02d0*/  IMAD.WIDE R4, R7, 0x4, R4 ;  /* 0x0000000407047825 */ /* 0x001fe400078e0204 */
[----:B------:R-:W0:Y:S04]  /*02e0*/  LDC.64 R6, c[0x0][0x398] ;  /* 0x0000e600ff067b82 */ /* 0x000e280000000a00 */
[----:B------:R-:W0:Y:S04]  /*02f0*/  ATOMG.E.ADD.STRONG.GPU PT, R5, desc[UR4][R4.64], R9 ;  /* 0x80000009040579a8 */ /* 0x000e2800081ef104 */
[----:B------:R-:W2:Y:S01]  /*0300*/  LDG.E R3, desc[UR4][R2.64] ;  /* 0x0000000402037981 */ /* 0x000ea2000c1e1900 */
[----:B0-----:R-:W-:-:S05]  /*0310*/  IMAD.WIDE R6, R5, 0x4, R6 ;  /* 0x0000000405067825 */ /* 0x001fca00078e0206 */
[----:B--2---:R-:W-:Y:S01]  /*0320*/  STG.E desc[UR4][R6.64+-0x4], R3 ;  /* 0xfffffc0306007986 */ /* 0x004fe2000c101904 */
[----:B------:R-:W-:Y:S05]  /*0330*/  EXIT ;  /* 0x000000000000794d */ /* 0x000fea0003800000 */
.L_x_2:
        /* <DEDUP_REMOVED lines=12> */
.L_x_6:


//--------------------- .text._Z12count_kernelPiS_ii --------------------------
	.section	.text._Z12count_kernelPiS_ii,"ax",@progbits
	.align	128
        .global         _Z12count_kernelPiS_ii
        .type           _Z12count_kernelPiS_ii,@function
        .size           _Z12count_kernelPiS_ii,(.L_x_7 - _Z12count_kernelPiS_ii)
        .other          _Z12count_kernelPiS_ii,@"STO_CUDA_ENTRY STV_DEFAULT"
_Z12count_kernelPiS_ii:
.text._Z12count_kernelPiS_ii:
        /* <DEDUP_REMOVED lines=9> */
[----:B------:R-:W1:Y:S07]  /*0090*/  LDCU.64 UR4, c[0x0][0x358] ;  /* 0x00006b00ff0477ac */ /* 0x000e6e0008000a00 */
[----:B------:R-:W2:Y:S01]  /*00a0*/  LDC R9, c[0x0][0x394] ;  /* 0x0000e500ff097b82 */ /* 0x000ea20000000800 */
[----:B0-----:R-:W-:-:S06]  /*00b0*/  IMAD.WIDE R2, R5, 0x4, R2 ;  /* 0x0000000405027825 */ /* 0x001fcc00078e0202 */
[----:B-1----:R-:W3:Y:S01]  /*00c0*/  LDG.E R2, desc[UR4][R2.64] ;  /* 0x0000000402027981 */ /* 0x002ee2000c1e1900 */
[----:B--2---:R-:W-:-:S04]  /*00d0*/  IABS R7, R9 ;  /* 0x0000000900077213 */ /* 0x004fc80000000000 */
[----:B------:R-:W0:Y:S08]  /*00e0*/  I2F.RP R0, R7 ;  /* 0x0000000700007306 */ /* 0x000e300000209400 */
[----:B0-----:R-:W0:Y:S02]  /*00f0*/  MUFU.RCP R0, R0 ;  /* 0x0000000000007308 */ /* 0x001e240000001000 */
[----:B0-----:R-:W-:-:S06]  /*0100*/  VIADD R4, R0, 0xffffffe ;  /* 0x0ffffffe00047836 */ /* 0x001fcc0000000000 */
[----:B------:R0:W1:Y:S02]  /*0110*/  F2I.FTZ.U32.TRUNC.NTZ R5, R4 ;  /* 0x0000000400057305 */ /* 0x000064000021f000 */
[----:B0-----:R-:W-:Y:S01]  /*0120*/  IMAD.MOV.U32 R4, RZ, RZ, RZ ;  /* 0x000000ffff047224 */ /* 0x001fe200078e00ff */
[----:B-1----:R-:W-:-:S05]  /*0130*/  IADD3 R6, PT, PT, RZ, -R5, RZ ;  /* 0x80000005ff067210 */ /* 0x002fca0007ffe0ff */
[----:B------:R-:W-:-:S04]  /*0140*/  IMAD R11, R6, R7, RZ ;  /* 0x00000007060b7224 */ /* 0x000fc800078e02ff */
[----:B------:R-:W-:Y:S01]  /*0150*/  IMAD.HI.U32 R5, R5, R11, R4 ;  /* 0x0000000b05057227 */ /* 0x000fe200078e0004 */
[----:B---3--:R-:W-:-:S05]  /*0160*/  IABS R2, R2 ;  /* 0x0000000200027213 */ /* 0x008fca0000000000 */
[----:B------:R-:W-:-:S05]  /*0170*/  IMAD.HI.U32 R5, R5, R2, RZ ;  /* 0x0000000205057227 */ /* 0x000fca00078e00ff */
[----:B------:R-:W-:-:S05]  /*0180*/  IADD3 R0, PT, PT, -R5, RZ, RZ ;  /* 0x000000ff05007210 */ /* 0x000fca0007ffe1ff */
[----:B------:R-:W-:-:S05]  /*0190*/  IMAD R0, R7, R0, R2 ;  /* 0x0000000007007224 */ /* 0x000fca00078e0202 */
[----:B------:R-:W-:-:S13]  /*01a0*/  ISETP.GT.U32.AND P2, PT, R7, R0, PT ;  /* 0x000000000700720c */ /* 0x000fda0003f44070 */
[----:B------:R-:W-:Y:S01]  /*01b0*/  @!P2 IMAD.IADD R0, R0, 0x1, -R7 ;  /* 0x000000010000a824 */ /* 0x000fe200078e0a07 */
[----:B------:R-:W-:Y:S02]  /*01c0*/  @!P2 IADD3 R5, PT, PT, R5, 0x1, RZ ;  /* 0x000000010505a810 */ /* 0x000fe40007ffe0ff */
[----:B------:R-:W-:Y:S02]  /*01d0*/  ISETP.NE.AND P2, PT, R9, RZ, PT ;  /* 0x000000ff0900720c */ /* 0x000fe40003f45270 */
[----:B------:R-:W-:Y:S02]  /*01e0*/  ISETP.GE.U32.AND P0, PT, R0, R7, PT ;  /* 0x000000070000720c */ /* 0x000fe40003f06070 */
[----:B------:R-:W-:Y:S02]  /*01f0*/  LOP3.LUT R0, R2, R9, RZ, 0x3c, !PT ;  /* 0x0000000902007212 */ /* 0x000fe400078e3cff */
[----:B------:R-:W0:Y:S02]  /*0200*/  LDC.64 R2, c[0x0][0x388] ;  /* 0x0000e200ff027b82 */ /* 0x000e240000000a00 */
[----:B------:R-:W-:-:S07]  /*0210*/  ISETP.GE.AND P1, PT, R0, RZ, PT ;  /* 0x000000ff0000720c */ /* 0x000fce0003f26270 */
[----:B------:R-:W-:-:S06]  /*0220*/  @P0 VIADD R5, R5, 0x1 ;  /* 0x0000000105050836 */ /* 0x000fcc0000000000 */
[----:B------:R-:W-:Y:S02]  /*0230*/  @!P1 IADD3 R5, PT, PT, -R5, RZ, RZ ;  /* 0x000000ff05059210 */ /* 0x000fe40007ffe1ff */
[----:B------:R-:W-:-:S05]  /*0240*/  @!P2 LOP3.LUT R5, RZ, R9, RZ, 0x33, !PT ;  /* 0x00000009ff05a212 */ /* 0x000fca00078e33ff */
[----:B------:R-:W-:-:S05]  /*0250*/  IMAD.HI R0, R5, 0x66666667, RZ ;  /* 0x6666666705007827 */ /* 0x000fca00078e02ff */
[----:B------:R-:W-:-:S04]  /*0260*/  SHF.R.U32.HI R7, RZ, 0x1f, R0 ;  /* 0x0000001fff077819 */ /* 0x000fc80000011600 */
[----:B------:R-:W-:Y:S01]  /*0270*/  LEA.HI.SX32 R0, R0, R7, 0x1e ;  /* 0x0000000700007211 */ /* 0x000fe200078ff2ff */
[----:B------:R-:W-:-:S04]  /*0280*/  IMAD.MOV.U32 R7, RZ, RZ, 0x1 ;  /* 0x00000001ff077424 */ /* 0x000fc800078e00ff */
[----:B------:R-:W-:-:S04]  /*0290*/  IMAD R5, R0, -0xa, R5 ;  /* 0xfffffff600057824 */ /* 0x000fc800078e0205 */
[----:B0-----:R-:W-:-:S05]  /*02a0*/  IMAD.WIDE R2, R5, 0x4, R2 ;  /* 0x0000000405027825 */ /* 0x001fca00078e0202 */
[----:B------:R-:W-:Y:S01]  /*02b0*/  REDG.E.ADD.STRONG.GPU desc[UR4][R2.64], R7 ;  /* 0x000000070200798e */ /* 0x000fe2000c12e104 */
[----:B------:R-:W-:Y:S05]  /*02c0*/  EXIT ;  /* 0x000000000000794d */ /* 0x000fea0003800000 */
.L_x_3:
        /* <DEDUP_REMOVED lines=11> */
.L_x_7:


//--------------------- .nv.shared.reserved.0     --------------------------
	.section	.nv.shared.reserved.0,"aw",@nobits
	.weak		__nv_reservedSMEM_offset_0_alias
	.size		__nv_reservedSMEM_offset_0_alias, 0, 64
	.other		__nv_reservedSMEM_offset_0_alias,@"STO_CUDA_RESERVED_SHARED STV_DEFAULT"
__nv_reservedSMEM_offset_0_alias:
	.zero		0
	.zero		64


//--------------------- .nv.global                --------------------------
	.section	.nv.global,"aw",@nobits
.nv.global:
	.type		_ZN34_INTERNAL_810d0940_4_k_cu_ba3b3e576thrust24THRUST_300001_SM_1000_NS3seqE,@object
	.size		_ZN34_INTERNAL_810d0940_4_k_cu_ba3b3e576thrust24THRUST_300001_SM_1000_NS3seqE,(_ZN34_INTERNAL_810d0940_4_k_cu_ba3b3e574cuda3std3__48in_placeE - _ZN34_INTERNAL_810d0940_4_k_cu_ba3b3e576thrust24THRUST_300001_SM_1000_NS3seqE)
_ZN34_INTERNAL_810d0940_4_k_cu_ba3b3e576thrust24THRUST_300001_SM_1000_NS3seqE:
	.zero		1
	.type		_ZN34_INTERNAL_810d0940_4_k_cu_ba3b3e574cuda3std3__48in_placeE,@object
	.size		_ZN34_INTERNAL_810d0940_4_k_cu_ba3b3e574cuda3std3__48in_placeE,(_ZN34_INTERNAL_810d0940_4_k_cu_ba3b3e574cuda3std6ranges3__45__cpo4sizeE - _ZN34_INTERNAL_810d0940_4_k_cu_ba3b3e574cuda3std3__48in_placeE)
_ZN34_INTERNAL_810d0940_4_k_cu_ba3b3e574cuda3std3__48in_placeE:
	.zero		1
	.type		_ZN34_INTERNAL_810d0940_4_k_cu_ba3b3e574cuda3std6ranges3__45__cpo4sizeE,@object
	.size		_ZN34_INTERNAL_810d0940_4_k_cu_ba3b3e574cuda3std6ranges3__45__cpo4sizeE,(_ZN34_INTERNAL_810d0940_4_k_cu_ba3b3e576thrust24THRUST_300001_SM_1000_NS12placeholders2_3E - _ZN34_INTERNAL_810d0940_4_k_cu_ba3b3e574cuda3std6ranges3__45__cpo4sizeE)
_ZN34_INTERNAL_810d0940_4_k_cu_ba3b3e574cuda3std6ranges3__45__cpo4sizeE:
	.zero		1
	.type		_ZN34_INTERNAL_810d0940_4_k_cu_ba3b3e576thrust24THRUST_300001_SM_1000_NS12placeholders2_3E,@object
	.size		_ZN34_INTERNAL_810d0940_4_k_cu_ba3b3e576thrust24THRUST_300001_SM_1000_NS12placeholders2_3E,(_ZN34_INTERNAL_810d0940_4_k_cu_ba3b3e574cuda3std3__45__cpo6cbeginE - _ZN34_INTERNAL_810d0940_4_k_cu_ba3b3e576thrust24THRUST_300001_SM_1000_NS12placeholders2_3E)
_ZN34_INTERNAL_810d0940_4_k_cu_ba3b3e576thrust24THRUST_300001_SM_1000_NS12placeholders2_3E:
	.zero		1
	.type		_ZN34_INTERNAL_810d0940_4_k_cu_ba3b3e574cuda3std3__45__cpo6cbeginE,@object
	.size		_ZN34_INTERNAL_810d0940_4_k_cu_ba3b3e574cuda3std3__45__cpo6cbeginE,(_ZN34_INTERNAL_810d0940_4_k_cu_ba3b3e574cuda3std6ranges3__45__cpo6cbeginE - _ZN34_INTERNAL_810d0940_4_k_cu_ba3b3e574cuda3std3__45__cpo6cbeginE)
_ZN34_INTERNAL_810d0940_4_k_cu_ba3b3e574cuda3std3__45__cpo6cbeginE:
	.zero		1
	.type		_ZN34_INTERNAL_810d0940_4_k_cu_ba3b3e574cuda3std6ranges3__45__cpo6cbeginE,@object
	.size		_ZN34_INTERNAL_810d0940_4_k_cu_ba3b3e574cuda3std6ranges3__45__cpo6cbeginE,(_ZN34_INTERNAL_810d0940_4_k_cu_ba3b3e576thrust24THRUST_300001_SM_1000_NS12placeholders2_7E - _ZN34_INTERNAL_810d0940_4_k_cu_ba3b3e574cuda3std6ranges3__45__cpo6cbeginE)
_ZN34_INTERNAL_810d0940_4_k_cu_ba3b3e574cuda3std6ranges3__45__cpo6cbeginE:
	.zero		1
	.type		_ZN34_INTERNAL_810d0940_4_k_cu_ba3b3e576thrust24THRUST_300001_SM_1000_NS12placeholders2_7E,@object
	.size		_ZN34_INTERNAL_810d0940_4_k_cu_ba3b3e576thrust24THRUST_300001_SM_1000_NS12placeholders2_7E,(_ZN34_INTERNAL_810d0940_4_k_cu_ba3b3e574cuda3std3__45__cpo7crbeginE - _ZN34_INTERNAL_810d0940_4_k_cu_ba3b3e576thrust24THRUST_300001_SM_1000_NS12placeholders2_7E)
_ZN34_INTERNAL_810d0940_4_k_cu_ba3b3e576thrust24THRUST_300001_SM_1000_NS12placeholders2_7E:
	.zero		1
	.type		_ZN34_INTERNAL_810d0940_4_k_cu_ba3b3e574cuda3std3__45__cpo7crbeginE,@object
	.size		_ZN34_INTERNAL_810d0940_4_k_cu_ba3b3e574cuda3std3__45__cpo7crbeginE,(_ZN34_INTERNAL_810d0940_4_k_cu_ba3b3e574cuda3std6ranges3__45__cpo4nextE - _ZN34_INTERNAL_810d0940_4_k_cu_ba3b3e574cuda3std3__45__cpo7crbeginE)
_ZN34_INTERNAL_810d0940_4_k_cu_ba3b3e574cuda3std3__45__cpo7crbeginE:
	.zero		1
	.type		_ZN34_INTERNAL_810d0940_4_k_cu_ba3b3e574cuda3std6ranges3__45__cpo4nextE,@object
	.size		_ZN34_INTERNAL_810d0940_4_k_cu_ba3b3e574cuda3std6ranges3__45__cpo4nextE,(_ZN34_INTERNAL_810d0940_4_k_cu_ba3b3e574cuda3std6ranges3__45__cpo4swapE - _ZN34_INTERNAL_810d0940_4_k_cu_ba3b3e574cuda3std6ranges3__45__cpo4nextE)
_ZN34_INTERNAL_810d0940_4_k_cu_ba3b3e574cuda3std6ranges3__45__cpo4nextE:
	.zero		1
	.type		_ZN34_INTERNAL_810d0940_4_k_cu_ba3b3e574cuda3std6ranges3__45__cpo4swapE,@object
	.size		_ZN34_INTERNAL_810d0940_4_k_cu_ba3b3e574cuda3std6ranges3__45__cpo4swapE,(_ZN34_INTERNAL_810d0940_4_k_cu_ba3b3e576thrust24THRUST_300001_SM_1000_NS8cuda_cub10par_nosyncE - _ZN34_INTERNAL_810d0940_4_k_cu_ba3b3e574cuda3std6ranges3__45__cpo4swapE)
_ZN34_INTERNAL_810d0940_4_k_cu_ba3b3e574cuda3std6ranges3__45__cpo4swapE:
	.zero		1
	.type		_ZN34_INTERNAL_810d0940_4_k_cu_ba3b3e576thrust24THRUST_300001_SM_1000_NS8cuda_cub10par_nosyncE,@object
	.size		_ZN34_INTERNAL_810d0940_4_k_cu_ba3b3e576thrust24THRUST_300001_SM_1000_NS8cuda_cub10par_nosyncE,(_ZN34_INTERNAL_810d0940_4_k_cu_ba3b3e576thrust24THRUST_300001_SM_1000_NS12placeholders2_9E - _ZN34_INTERNAL_810d0940_4_k_cu_ba3b3e576thrust24THRUST_300001_SM_1000_NS8cuda_cub10par_nosyncE)
_ZN34_INTERNAL_810d0940_4_k_cu_ba3b3e576thrust24THRUST_300001_SM_1000_NS8cuda_cub10par_nosyncE:
	.zero		1
	.type		_ZN34_INTERNAL_810d0940_4_k_cu_ba3b3e576thrust24THRUST_300001_SM_1000_NS12placeholders2_9E,@object
	.size		_ZN34_INTERNAL_810d0940_4_k_cu_ba3b3e576thrust24THRUST_300001_SM_1000_NS12placeholders2_9E,(_ZN34_INTERNAL_810d0940_4_k_cu_ba3b3e574cuda3std3__436_GLOBAL__N__810d0940_4_k_cu_ba3b3e576ignoreE - _ZN34_INTERNAL_810d0940_4_k_cu_ba3b3e576thrust24THRUST_300001_SM_1000_NS12placeholders2_9E)
_ZN34_INTERNAL_810d0940_4_k_cu_ba3b3e576thrust24THRUST_300001_SM_1000_NS12placeholders2_9E:
	.zero		1
	.type		_ZN34_INTERNAL_810d0940_4_k_cu_ba3b3e574cuda3std3__436_GLOBAL__N__810d0940_4_k_cu_ba3b3e576ignoreE,@object
	.size		_ZN34_INTERNAL_810d0940_4_k_cu_ba3b3e574cuda3std3__436_GLOBAL__N__810d0940_4_k_cu_ba3b3e576ignoreE,(_ZN34_INTERNAL_810d0940_4_k_cu_ba3b3e574cuda3std6ranges3__45__cpo4dataE - _ZN34_INTERNAL_810d0940_4_k_cu_ba3b3e574cuda3std3__436_GLOBAL__N__810d0940_4_k_cu_ba3b3e576ignoreE)
_ZN34_INTERNAL_810d0940_4_k_cu_ba3b3e574cuda3std3__436_GLOBAL__N__810d0940_4_k_cu_ba3b3e576ignoreE:
	.zero		1
	.type		_ZN34_INTERNAL_810d0940_4_k_cu_ba3b3e574cuda3std6ranges3__45__cpo4dataE,@object
	.size		_ZN34_INTERNAL_810d0940_4_k_cu_ba3b3e574cuda3std6ranges3__45__cpo4dataE,(_ZN34_INTERNAL_810d0940_4_k_cu_ba3b3e576thrust24THRUST_300001_SM_1000_NS12placeholders2_1E - _ZN34_INTERNAL_810d0940_4_k_cu_ba3b3e574cuda3std6ranges3__45__cpo4dataE)
_ZN34_INTERNAL_810d0940_4_k_cu_ba3b3e574cuda3std6ranges3__45__cpo4dataE:
	.zero		1
	.type		_ZN34_INTERNAL_810d0940_4_k_cu_ba3b3e576thrust24THRUST_300001_SM_1000_NS12placeholders2_1E,@object
	.size		_ZN34_INTERNAL_810d0940_4_k_cu_ba3b3e576thrust24THRUST_300001_SM_1000_NS12placeholders2_1E,(_ZN34_INTERNAL_810d0940_4_k_cu_ba3b3e574cuda3std3__45__cpo5beginE - _ZN34_INTERNAL_810d0940_4_k_cu_ba3b3e576thrust24THRUST_300001_SM_1000_NS12placeholders2_1E)
_ZN34_INTERNAL_810d0940_4_k_cu_ba3b3e576thrust24THRUST_300001_SM_1000_NS12placeholders2_1E:
	.zero		1
	.type		_ZN34_INTERNAL_810d0940_4_k_cu_ba3b3e574cuda3std3__45__cpo5beginE,@object
	.size		_ZN34_INTERNAL_810d0940_4_k_cu_ba3b3e574cuda3std3__45__cpo5beginE,(_ZN34_INTERNAL_810d0940_4_k_cu_ba3b3e574cuda3std6ranges3__45__cpo5beginE - _ZN34_INTERNAL_810d0940_4_k_cu_ba3b3e574cuda3std3__45__cpo5beginE)
_ZN34_INTERNAL_810d0940_4_k_cu_ba3b3e574cuda3std3__45__cpo5beginE:
	.zero		1
	.type		_ZN34_INTERNAL_810d0940_4_k_cu_ba3b3e574cuda3std6ranges3__45__cpo5beginE,@object
	.size		_ZN34_INTERNAL_810d0940_4_k_cu_ba3b3e574cuda3std6ranges3__45__cpo5beginE,(_ZN34_INTERNAL_810d0940_4_k_cu_ba3b3e576thrust24THRUST_300001_SM_1000_NS12placeholders2_5E - _ZN34_INTERNAL_810d0940_4_k_cu_ba3b3e574cuda3std6ranges3__45__cpo5beginE)
_ZN34_INTERNAL_810d0940_4_k_cu_ba3b3e574cuda3std6ranges3__45__cpo5beginE:
	.zero		1
	.type		_ZN34_INTERNAL_810d0940_4_k_cu_ba3b3e576thrust24THRUST_300001_SM_1000_NS12placeholders2_5E,@object
	.size		_ZN34_INTERNAL_810d0940_4_k_cu_ba3b3e576thrust24THRUST_300001_SM_1000_NS12placeholders2_5E,(_ZN34_INTERNAL_810d0940_4_k_cu_ba3b3e574cuda3std3__45__cpo6rbeginE - _ZN34_INTERNAL_810d0940_4_k_cu_ba3b3e576thrust24THRUST_300001_SM_1000_NS12placeholders2_5E)
_ZN34_INTERNAL_810d0940_4_k_cu_ba3b3e576thrust24THRUST_300001_SM_1000_NS12placeholders2_5E:
	.zero		1
	.type		_ZN34_INTERNAL_810d0940_4_k_cu_ba3b3e574cuda3std3__45__cpo6rbeginE,@object
	.size		_ZN34_INTERNAL_810d0940_4_k_cu_ba3b3e574cuda3std3__45__cpo6rbeginE,(_ZN34_INTERNAL_810d0940_4_k_cu_ba3b3e574cuda3std6ranges3__45__cpo7advanceE - _ZN34_INTERNAL_810d0940_4_k_cu_ba3b3e574cuda3std3__45__cpo6rbeginE)
_ZN34_INTERNAL_810d0940_4_k_cu_ba3b3e574cuda3std3__45__cpo6rbeginE:
	.zero		1
	.type		_ZN34_INTERNAL_810d0940_4_k_cu_ba3b3e574cuda3std6ranges3__45__cpo7advanceE,@object
	.size		_ZN34_INTERNAL_810d0940_4_k_cu_ba3b3e574cuda3std6ranges3__45__cpo7advanceE,(_ZN34_INTERNAL_810d0940_4_k_cu_ba3b3e574cuda3std3__47nulloptE - _ZN34_INTERNAL_810d0940_4_k_cu_ba3b3e574cuda3std6ranges3__45__cpo7advanceE)
_ZN34_INTERNAL_810d0940_4_k_cu_ba3b3e574cuda3std6ranges3__45__cpo7advanceE:
	.zero		1
	.type		_ZN34_INTERNAL_810d0940_4_k_cu_ba3b3e574cuda3std3__47nulloptE,@object
	.size		_ZN34_INTERNAL_810d0940_4_k_cu_ba3b3e574cuda3std3__47nulloptE,(_ZN34_INTERNAL_810d0940_4_k_cu_ba3b3e574cuda3std6ranges3__45__cpo8distanceE - _ZN34_INTERNAL_810d0940_4_k_cu_ba3b3e574cuda3std3__47nulloptE)
_ZN34_INTERNAL_810d0940_4_k_cu_ba3b3e574cuda3std3__47nulloptE:
	.zero		1
	.type		_ZN34_INTERNAL_810d0940_4_k_cu_ba3b3e574cuda3std6ranges3__45__cpo8distanceE,@object
	.size		_ZN34_INTERNAL_810d0940_4_k_cu_ba3b3e574cuda3std6ranges3__45__cpo8distanceE,(_ZN34_INTERNAL_810d0940_4_k_cu_ba3b3e576thrust24THRUST_300001_SM_1000_NS12placeholders3_10E - _ZN34_INTERNAL_810d0940_4_k_cu_ba3b3e574cuda3std6ranges3__45__cpo8distanceE)
_ZN34_INTERNAL_810d0940_4_k_cu_ba3b3e574cuda3std6ranges3__45__cpo8distanceE:
	.zero		1
	.type		_ZN34_INTERNAL_810d0940_4_k_cu_ba3b3e576thrust24THRUST_300001_SM_1000_NS12placeholders3_10E,@object
	.size		_ZN34_INTERNAL_810d0940_4_k_cu_ba3b3e576thrust24THRUST_300001_SM_1000_NS12placeholders3_10E,(_ZN34_INTERNAL_810d0940_4_k_cu_ba3b3e574cuda3std3__419piecewise_constructE - _ZN34_INTERNAL_810d0940_4_k_cu_ba3b3e576thrust24THRUST_300001_SM_1000_NS12placeholders3_10E)
_ZN34_INTERNAL_810d0940_4_k_cu_ba3b3e576thrust24THRUST_300001_SM_1000_NS12placeholders3_10E:
	.zero		1
	.type		_ZN34_INTERNAL_810d0940_4_k_cu_ba3b3e574cuda3std3__419piecewise_constructE,@object
	.size		_ZN34_INTERNAL_810d0940_4_k_cu_ba3b3e574cuda3std3__419piecewise_constructE,(_ZN34_INTERNAL_810d0940_4_k_cu_ba3b3e574cuda3std6ranges3__45__cpo5cdataE - _ZN34_INTERNAL_810d0940_4_k_cu_ba3b3e574cuda3std3__419piecewise_constructE)
_ZN34_INTERNAL_810d0940_4_k_cu_ba3b3e574cuda3std3__419piecewise_constructE:
	.zero		1
	.type		_ZN34_INTERNAL_810d0940_4_k_cu_ba3b3e574cuda3std6ranges3__45__cpo5cdataE,@object
	.size		_ZN34_INTERNAL_810d0940_4_k_cu_ba3b3e574cuda3std6ranges3__45__cpo5cdataE,(_ZN34_INTERNAL_810d0940_4_k_cu_ba3b3e576thrust24THRUST_300001_SM_1000_NS12placeholders2_2E - _ZN34_INTERNAL_810d0940_4_k_cu_ba3b3e574cuda3std6ranges3__45__cpo5cdataE)
_ZN34_INTERNAL_810d0940_4_k_cu_ba3b3e574cuda3std6ranges3__45__cpo5cdataE:
	.zero		1
	.type		_ZN34_INTERNAL_810d0940_4_k_cu_ba3b3e576thrust24THRUST_300001_SM_1000_NS12placeholders2_2E,@object
	.size		_ZN34_INTERNAL_810d0940_4_k_cu_ba3b3e576thrust24THRUST_300001_SM_1000_NS12placeholders2_2E,(_ZN34_INTERNAL_810d0940_4_k_cu_ba3b3e574cuda3std3__45__cpo3endE - _ZN34_INTERNAL_810d0940_4_k_cu_ba3b3e576thrust24THRUST_300001_SM_1000_NS12placeholders2_2E)
_ZN34_INTERNAL_810d0940_4_k_cu_ba3b3e576thrust24THRUST_300001_SM_1000_NS12placeholders2_2E:
	.zero		1
	.type		_ZN34_INTERNAL_810d0940_4_k_cu_ba3b3e574cuda3std3__45__cpo3endE,@object
	.size		_ZN34_INTERNAL_810d0940_4_k_cu_ba3b3e574cuda3std3__45__cpo3endE,(_ZN34_INTERNAL_810d0940_4_k_cu_ba3b3e574cuda3std6ranges3__45__cpo3endE - _ZN34_INTERNAL_810d0940_4_k_cu_ba3b3e574cuda3std3__45__cpo3endE)
_ZN34_INTERNAL_810d0940_4_k_cu_ba3b3e574cuda3std3__45__cpo3endE:
	.zero		1
	.type		_ZN34_INTERNAL_810d0940_4_k_cu_ba3b3e574cuda3std6ranges3__45__cpo3endE,@object
	.size		_ZN34_INTERNAL_810d0940_4_k_cu_ba3b3e574cuda3std6ranges3__45__cpo3endE,(_ZN34_INTERNAL_810d0940_4_k_cu_ba3b3e576thrust24THRUST_300001_SM_1000_NS12placeholders2_6E - _ZN34_INTERNAL_810d0940_4_k_cu_ba3b3e574cuda3std6ranges3__45__cpo3endE)
_ZN34_INTERNAL_810d0940_4_k_cu_ba3b3e574cuda3std6ranges3__45__cpo3endE:
	.zero		1
	.type		_ZN34_INTERNAL_810d0940_4_k_cu_ba3b3e576thrust24THRUST_300001_SM_1000_NS12placeholders2_6E,@object
	.size		_ZN34_INTERNAL_810d0940_4_k_cu_ba3b3e576thrust24THRUST_300001_SM_1000_NS12placeholders2_6E,(_ZN34_INTERNAL_810d0940_4_k_cu_ba3b3e574cuda3std3__45__cpo4rendE - _ZN34_INTERNAL_810d0940_4_k_cu_ba3b3e576thrust24THRUST_300001_SM_1000_NS12placeholders2_6E)
_ZN34_INTERNAL_810d0940_4_k_cu_ba3b3e576thrust24THRUST_300001_SM_1000_NS12placeholders2_6E:
	.zero		1
	.type		_ZN34_INTERNAL_810d0940_4_k_cu_ba3b3e574cuda3std3__45__cpo4rendE,@object
	.size		_ZN34_INTERNAL_810d0940_4_k_cu_ba3b3e574cuda3std3__45__cpo4rendE,(_ZN34_INTERNAL_810d0940_4_k_cu_ba3b3e574cuda3std6ranges3__45__cpo9iter_swapE - _ZN34_INTERNAL_810d0940_4_k_cu_ba3b3e574cuda3std3__45__cpo4rendE)
_ZN34_INTERNAL_810d0940_4_k_cu_ba3b3e574cuda3std3__45__cpo4rendE:
	.zero		1
	.type		_ZN34_INTERNAL_810d0940_4_k_cu_ba3b3e574cuda3std6ranges3__45__cpo9iter_swapE,@object
	.size		_ZN34_INTERNAL_810d0940_4_k_cu_ba3b3e574cuda3std6ranges3__45__cpo9iter_swapE,(_ZN34_INTERNAL_810d0940_4_k_cu_ba3b3e574cuda3std3__48unexpectE - _ZN34_INTERNAL_810d0940_4_k_cu_ba3b3e574cuda3std6ranges3__45__cpo9iter_swapE)
_ZN34_INTERNAL_810d0940_4_k_cu_ba3b3e574cuda3std6ranges3__45__cpo9iter_swapE:
	.zero		1
	.type		_ZN34_INTERNAL_810d0940_4_k_cu_ba3b3e574cuda3std3__48unexpectE,@object
	.size		_ZN34_INTERNAL_810d0940_4_k_cu_ba3b3e574cuda3std3__48unexpectE,(_ZN34_INTERNAL_810d0940_4_k_cu_ba3b3e576thrust24THRUST_300001_SM_1000_NS8cuda_cub3parE - _ZN34_INTERNAL_810d0940_4_k_cu_ba3b3e574cuda3std3__48unexpectE)
_ZN34_INTERNAL_810d0940_4_k_cu_ba3b3e574cuda3std3__48unexpectE:
	.zero		1
	.type		_ZN34_INTERNAL_810d0940_4_k_cu_ba3b3e576thrust24THRUST_300001_SM_1000_NS8cuda_cub3parE,@object
	.size		_ZN34_INTERNAL_810d0940_4_k_cu_ba3b3e576thrust24THRUST_300001_SM_1000_NS8cuda_cub3parE,(_ZN34_INTERNAL_810d0940_4_k_cu_ba3b3e576thrust24THRUST_300001_SM_1000_NS12placeholders2_4E - _ZN34_INTERNAL_810d0940_4_k_cu_ba3b3e576thrust24THRUST_300001_SM_1000_NS8cuda_cub3parE)
_ZN34_INTERNAL_810d0940_4_k_cu_ba3b3e576thrust24THRUST_300001_SM_1000_NS8cuda_cub3parE:
	.zero		1
	.type		_ZN34_INTERNAL_810d0940_4_k_cu_ba3b3e576thrust24THRUST_300001_SM_1000_NS12placeholders2_4E,@object
	.size		_ZN34_INTERNAL_810d0940_4_k_cu_ba3b3e576thrust24THRUST_300001_SM_1000_NS12placeholders2_4E,(_ZN34_INTERNAL_810d0940_4_k_cu_ba3b3e574cuda3std3__45__cpo4cendE - _ZN34_INTERNAL_810d0940_4_k_cu_ba3b3e576thrust24THRUST_300001_SM_1000_NS12placeholders2_4E)
_ZN34_INTERNAL_810d0940_4_k_cu_ba3b3e576thrust24THRUST_300001_SM_1000_NS12placeholders2_4E:
	.zero		1
	.type		_ZN34_INTERNAL_810d0940_4_k_cu_ba3b3e574cuda3std3__45__cpo4cendE,@object
	.size		_ZN34_INTERNAL_810d0940_4_k_cu_ba3b3e574cuda3std3__45__cpo4cendE,(_ZN34_INTERNAL_810d0940_4_k_cu_ba3b3e574cuda3std6ranges3__45__cpo4cendE - _ZN34_INTERNAL_810d0940_4_k_cu_ba3b3e574cuda3std3__45__cpo4cendE)
_ZN34_INTERNAL_810d0940_4_k_cu_ba3b3e574cuda3std3__45__cpo4cendE:
	.zero		1
	.type		_ZN34_INTERNAL_810d0940_4_k_cu_ba3b3e574cuda3std6ranges3__45__cpo4cendE,@object
	.size		_ZN34_INTERNAL_810d0940_4_k_cu_ba3b3e574cuda3std6ranges3__45__cpo4cendE,(_ZN34_INTERNAL_810d0940_4_k_cu_ba3b3e574cuda3std3__420unreachable_sentinelE - _ZN34_INTERNAL_810d0940_4_k_cu_ba3b3e574cuda3std6ranges3__45__cpo4cendE)
_ZN34_INTERNAL_810d0940_4_k_cu_ba3b3e574cuda3std6ranges3__45__cpo4cendE:
	.zero		1
	.type		_ZN34_INTERNAL_810d0940_4_k_cu_ba3b3e574cuda3std3__420unreachable_sentinelE,@object
	.size		_ZN34_INTERNAL_810d0940_4_k_cu_ba3b3e574cuda3std3__420unreachable_sentinelE,(_ZN34_INTERNAL_810d0940_4_k_cu_ba3b3e574cuda3std6ranges3__45__cpo5ssizeE - _ZN34_INTERNAL_810d0940_4_k_cu_ba3b3e574cuda3std3__420unreachable_sentinelE)
_ZN34_INTERNAL_810d0940_4_k_cu_ba3b3e574cuda3std3__420unreachable_sentinelE:
	.zero		1
	.type		_ZN34_INTERNAL_810d0940_4_k_cu_ba3b3e574cuda3std6ranges3__45__cpo5ssizeE,@object
	.size		_ZN34_INTERNAL_810d0940_4_k_cu_ba3b3e574cuda3std6ranges3__45__cpo5ssizeE,(_ZN34_INTERNAL_810d0940_4_k_cu_ba3b3e576thrust24THRUST_300001_SM_1000_NS12placeholders2_8E - _ZN34_INTERNAL_810d0940_4_k_cu_ba3b3e574cuda3std6ranges3__45__cpo5ssizeE)
_ZN34_INTERNAL_810d0940_4_k_cu_ba3b3e574cuda3std6ranges3__45__cpo5ssizeE:
	.zero		1
	.type		_ZN34_INTERNAL_810d0940_4_k_cu_ba3b3e576thrust24THRUST_300001_SM_1000_NS12placeholders2_8E,@object
	.size		_ZN34_INTERNAL_810d0940_4_k_cu_ba3b3e576thrust24THRUST_300001_SM_1000_NS12placeholders2_8E,(_ZN34_INTERNAL_810d0940_4_k_cu_ba3b3e574cuda3std3__45__cpo5crendE - _ZN34_INTERNAL_810d0940_4_k_cu_ba3b3e576thrust24THRUST_300001_SM_1000_NS12placeholders2_8E)
_ZN34_INTERNAL_810d0940_4_k_cu_ba3b3e576thrust24THRUST_300001_SM_1000_NS12placeholders2_8E:
	.zero		1
	.type		_ZN34_INTERNAL_810d0940_4_k_cu_ba3b3e574cuda3std3__45__cpo5crendE,@object
	.size		_ZN34_INTERNAL_810d0940_4_k_cu_ba3b3e574cuda3std3__45__cpo5crendE,(_ZN34_INTERNAL_810d0940_4_k_cu_ba3b3e574cuda3std6ranges3__45__cpo4prevE - _ZN34_INTERNAL_810d0940_4_k_cu_ba3b3e574cuda3std3__45__cpo5crendE)
_ZN34_INTERNAL_810d0940_4_k_cu_ba3b3e574cuda3std3__45__cpo5crendE:
	.zero		1
	.type		_ZN34_INTERNAL_810d0940_4_k_cu_ba3b3e574cuda3std6ranges3__45__cpo4prevE,@object
	.size		_ZN34_INTERNAL_810d0940_4_k_cu_ba3b3e574cuda3std6ranges3__45__cpo4prevE,(_ZN34_INTERNAL_810d0940_4_k_cu_ba3b3e574cuda3std6ranges3__45__cpo9iter_moveE - _ZN34_INTERNAL_810d0940_4_k_cu_ba3b3e574cuda3std6ranges3__45__cpo4prevE)
_ZN34_INTERNAL_810d0940_4_k_cu_ba3b3e574cuda3std6ranges3__45__cpo4prevE:
	.zero		1
	.type		_ZN34_INTERNAL_810d0940_4_k_cu_ba3b3e574cuda3std6ranges3__45__cpo9iter_moveE,@object
	.size		_ZN34_INTERNAL_810d0940_4_k_cu_ba3b3e574cuda3std6ranges3__45__cpo9iter_moveE,(_ZN34_INTERNAL_810d0940_4_k_cu_ba3b3e576thrust24THRUST_300001_SM_1000_NS6system6detail10sequential3seqE - _ZN34_INTERNAL_810d0940_4_k_cu_ba3b3e574cuda3std6ranges3__45__cpo9iter_moveE)
_ZN34_INTERNAL_810d0940_4_k_cu_ba3b3e574cuda3std6ranges3__45__cpo9iter_moveE:
	.zero		1
	.type		_ZN34_INTERNAL_810d0940_4_k_cu_ba3b3e576thrust24THRUST_300001_SM_1000_NS6system6detail10sequential3seqE,@object
	.size		_ZN34_INTERNAL_810d0940_4_k_cu_ba3b3e576thrust24THRUST_300001_SM_1000_NS6system6detail10sequential3seqE,(.L_31 - _ZN34_INTERNAL_810d0940_4_k_cu_ba3b3e576thrust24THRUST_300001_SM_1000_NS6system6detail10sequential3seqE)
_ZN34_INTERNAL_810d0940_4_k_cu_ba3b3e576thrust24THRUST_300001_SM_1000_NS6system6detail10sequential3seqE:
	.zero		1
.L_31:


//--------------------- .nv.constant0._ZN3cub18CUB_300001_SM_10006detail11EmptyKernelIvEEvv --------------------------
	.section	.nv.constant0._ZN3cub18CUB_300001_SM_10006detail11EmptyKernelIvEEvv,"a",@progbits
	.sectionflags	@""
	.align	4
.nv.constant0._ZN3cub18CUB_300001_SM_10006detail11EmptyKernelIvEEvv:
	.zero		896


//--------------------- .nv.constant0._Z14max_num_kernelPiiS_ --------------------------
	.section	.nv.constant0._Z14max_num_kernelPiiS_,"a",@progbits
	.sectionflags	@""
	.align	4
.nv.constant0._Z14max_num_kernelPiiS_:
	.zero		920


//--------------------- .nv.constant0._Z17count_sort_kernelPiS_iiS_ --------------------------
	.section	.nv.constant0._Z17count_sort_kernelPiS_iiS_,"a",@progbits
	.sectionflags	@""
	.align	4
.nv.constant0._Z17count_sort_kernelPiS_iiS_:
	.zero		928


//--------------------- .nv.constant0._Z12count_kernelPiS_ii --------------------------
	.section	.nv.constant0._Z12count_kernelPiS_ii,"a",@progbits
	.sectionflags	@""
	.align	4
.nv.constant0._Z12count_kernelPiS_ii:
	.zero		920


//--------------------- SYMBOLS --------------------------

	.type		.nv.reservedSmem.offset0,@object
	.size		.nv.reservedSmem.offset0,0x4
